	.target	sm_90a

	.elftype	@"ET_EXEC"


//--------------------- .note.nv.tkinfo           --------------------------
	.section	.note.nv.tkinfo,"",@"SHT_NOTE"
	.sectionflags	@"SHF_NOTE_NV_TKINFO"
	.tkinfo
        /*0018*/ 	.word	0x00000002
        /*0030*/ 	.string	""
        /*0030*/ 	.string	"ptxas"
        /*0030*/ 	.string	"Cuda compilation tools, release 13.0, V13.0.88"
        /*0030*/ 	.string	"Build cuda_13.0.r13.0/compiler.36424714_0"
        /*0030*/ 	.string	"-arch sm_90a -m 64 "



//--------------------- .note.nv.cuinfo           --------------------------
	.section	.note.nv.cuinfo,"",@"SHT_NOTE"
	.sectionflags	@"SHF_NOTE_NV_CUINFO"
        /*0018*/ 	.short	0x0002
        /*001a*/ 	.short	0x005a
        /*001c*/ 	.short	0x0082
	.zero		2


//--------------------- .nv.info                  --------------------------
	.section	.nv.info,"",@"SHT_CUDA_INFO"
	.align	4


	//----- nvinfo : EIATTR_REGCOUNT
	.align		4
        /*0000*/ 	.byte	0x04, 0x2f
        /*0002*/ 	.short	(.L_15 - .L_14)
	.align		4
.L_14:
        /*0004*/ 	.word	index@(_ZN7cutlass13device_kernelINS_4gemm6kernel13GemmUniversalIN4cute5tupleIJiiiiEEENS1_10collective13CollectiveMmaINS1_34MainloopSm90TmaGmmaWarpSpecializedILi18ENS5_IJNS4_1CILi1EEESB_SB_EEENS1_35KernelTmaWarpSpecializedCooperativeEEENS5_IJNSA_ILi128EEENSA_ILi256EEENSA_ILi16EEEEEENS_10bfloat16_tENS5_IJlSB_lEEESJ_SK_NS4_8TiledMMAINS4_8MMA_AtomIJNS4_4SM904GMMA28MMA_64x256x16_F32BF16BF16_SSILNSO_5MajorE0ELSQ_0ELNSO_7ScaleInE1ELSR_1EEEEEENS4_6LayoutINS5_IJNSA_ILi2EEESB_SB_EEENS5_IJSB_NSA_ILi0EEESX_EEEEENS5_IJNS4_10UnderscoreES10_S10_EEEEENS4_13SM90_TMA_LOADENS4_14ComposedLayoutINS4_7SwizzleILi1ELi4ELi3EEENS4_18smem_ptr_flag_bitsILi16EEENSU_INS5_IJNSA_ILi8EEESH_EEENS5_IJSH_SB_EEEEEEEvNS4_8identityES13_S1D_vS1E_EENS_8epilogue10collective6detail29Sm90TmaWarpSpecializedAdapterINS1H_15DefaultEpilogueISJ_SK_SK_NS1G_6thread17LinearCombinationISJ_Li1EffLNS1L_9ScaleType4KindE0ELNS_15FloatRoundStyleE2ESJ_EENS1_15EpilogueDefaultEEEEEvvEEEEvNT_6ParamsE)
        /*0008*/ 	.word	0x000000a8


	//----- nvinfo : EIATTR_FRAME_SIZE
	.align		4
.L_15:
        /*000c*/ 	.byte	0x04, 0x11
        /*000e*/ 	.short	(.L_17 - .L_16)
	.align		4
.L_16:
        /*0010*/ 	.word	index@(_ZN7cutlass13device_kernelINS_4gemm6kernel13GemmUniversalIN4cute5tupleIJiiiiEEENS1_10collective13CollectiveMmaINS1_34MainloopSm90TmaGmmaWarpSpecializedILi18ENS5_IJNS4_1CILi1EEESB_SB_EEENS1_35KernelTmaWarpSpecializedCooperativeEEENS5_IJNSA_ILi128EEENSA_ILi256EEENSA_ILi16EEEEEENS_10bfloat16_tENS5_IJlSB_lEEESJ_SK_NS4_8TiledMMAINS4_8MMA_AtomIJNS4_4SM904GMMA28MMA_64x256x16_F32BF16BF16_SSILNSO_5MajorE0ELSQ_0ELNSO_7ScaleInE1ELSR_1EEEEEENS4_6LayoutINS5_IJNSA_ILi2EEESB_SB_EEENS5_IJSB_NSA_ILi0EEESX_EEEEENS5_IJNS4_10UnderscoreES10_S10_EEEEENS4_13SM90_TMA_LOADENS4_14ComposedLayoutINS4_7SwizzleILi1ELi4ELi3EEENS4_18smem_ptr_flag_bitsILi16EEENSU_INS5_IJNSA_ILi8EEESH_EEENS5_IJSH_SB_EEEEEEEvNS4_8identityES13_S1D_vS1E_EENS_8epilogue10collective6detail29Sm90TmaWarpSpecializedAdapterINS1H_15DefaultEpilogueISJ_SK_SK_NS1G_6thread17LinearCombinationISJ_Li1EffLNS1L_9ScaleType4KindE0ELNS_15FloatRoundStyleE2ESJ_EENS1_15EpilogueDefaultEEEEEvvEEEEvNT_6ParamsE)
        /*0014*/ 	.word	0x00000000


	//----- nvinfo : EIATTR_MIN_STACK_SIZE
	.align		4
.L_17:
        /*0018*/ 	.byte	0x04, 0x12
        /*001a*/ 	.short	(.L_19 - .L_18)
	.align		4
.L_18:
        /*001c*/ 	.word	index@(_ZN7cutlass13device_kernelINS_4gemm6kernel13GemmUniversalIN4cute5tupleIJiiiiEEENS1_10collective13CollectiveMmaINS1_34MainloopSm90TmaGmmaWarpSpecializedILi18ENS5_IJNS4_1CILi1EEESB_SB_EEENS1_35KernelTmaWarpSpecializedCooperativeEEENS5_IJNSA_ILi128EEENSA_ILi256EEENSA_ILi16EEEEEENS_10bfloat16_tENS5_IJlSB_lEEESJ_SK_NS4_8TiledMMAINS4_8MMA_AtomIJNS4_4SM904GMMA28MMA_64x256x16_F32BF16BF16_SSILNSO_5MajorE0ELSQ_0ELNSO_7ScaleInE1ELSR_1EEEEEENS4_6LayoutINS5_IJNSA_ILi2EEESB_SB_EEENS5_IJSB_NSA_ILi0EEESX_EEEEENS5_IJNS4_10UnderscoreES10_S10_EEEEENS4_13SM90_TMA_LOADENS4_14ComposedLayoutINS4_7SwizzleILi1ELi4ELi3EEENS4_18smem_ptr_flag_bitsILi16EEENSU_INS5_IJNSA_ILi8EEESH_EEENS5_IJSH_SB_EEEEEEEvNS4_8identityES13_S1D_vS1E_EENS_8epilogue10collective6detail29Sm90TmaWarpSpecializedAdapterINS1H_15DefaultEpilogueISJ_SK_SK_NS1G_6thread17LinearCombinationISJ_Li1EffLNS1L_9ScaleType4KindE0ELNS_15FloatRoundStyleE2ESJ_EENS1_15EpilogueDefaultEEEEEvvEEEEvNT_6ParamsE)
        /*0020*/ 	.word	0x00000000
.L_19:


//--------------------- .nv.compat                --------------------------
	.section	.nv.compat,"",@"SHT_CUDA_COMPAT_INFO"
	.align	4
        /*0000*/ 	.byte	0x02, 0x09, 0x01, 0x00, 0x02, 0x02, 0x04, 0x00, 0x02, 0x05, 0x05, 0x00, 0x03, 0x07, 0x01, 0x01
        /*0010*/ 	.byte	0x02, 0x03, 0x01, 0x00, 0x02, 0x06, 0x01, 0x00, 0x04, 0x0b, 0x08, 0x00, 0x00, 0x00, 0x00, 0x00
        /*0020*/ 	.byte	0x00, 0x00, 0x00, 0x00


//--------------------- .nv.info._ZN7cutlass13device_kernelINS_4gemm6kernel13GemmUniversalIN4cute5tupleIJiiiiEEENS1_10collective13CollectiveMmaINS1_34MainloopSm90TmaGmmaWarpSpecializedILi18ENS5_IJNS4_1CILi1EEESB_SB_EEENS1_35KernelTmaWarpSpecializedCooperativeEEENS5_IJNSA_ILi128EEENSA_ILi256EEENSA_ILi16EEEEEENS_10bfloat16_tENS5_IJlSB_lEEESJ_SK_NS4_8TiledMMAINS4_8MMA_AtomIJNS4_4SM904GMMA28MMA_64x256x16_F32BF16BF16_SSILNSO_5MajorE0ELSQ_0ELNSO_7ScaleInE1ELSR_1EEEEEENS4_6LayoutINS5_IJNSA_ILi2EEESB_SB_EEENS5_IJSB_NSA_ILi0EEESX_EEEEENS5_IJNS4_10UnderscoreES10_S10_EEEEENS4_13SM90_TMA_LOADENS4_14ComposedLayoutINS4_7SwizzleILi1ELi4ELi3EEENS4_18smem_ptr_flag_bitsILi16EEENSU_INS5_IJNSA_ILi8EEESH_EEENS5_IJSH_SB_EEEEEEEvNS4_8identityES13_S1D_vS1E_EENS_8epilogue10collective6detail29Sm90TmaWarpSpecializedAdapterINS1H_15DefaultEpilogueISJ_SK_SK_NS1G_6thread17LinearCombinationISJ_Li1EffLNS1L_9ScaleType4KindE0ELNS_15FloatRoundStyleE2ESJ_EENS1_15EpilogueDefaultEEEEEvvEEEEvNT_6ParamsE --------------------------
	.section	.nv.info._ZN7cutlass13device_kernelINS_4gemm6kernel13GemmUniversalIN4cute5tupleIJiiiiEEENS1_10collective13CollectiveMmaINS1_34MainloopSm90TmaGmmaWarpSpecializedILi18ENS5_IJNS4_1CILi1EEESB_SB_EEENS1_35KernelTmaWarpSpecializedCooperativeEEENS5_IJNSA_ILi128EEENSA_ILi256EEENSA_ILi16EEEEEENS_10bfloat16_tENS5_IJlSB_lEEESJ_SK_NS4_8TiledMMAINS4_8MMA_AtomIJNS4_4SM904GMMA28MMA_64x256x16_F32BF16BF16_SSILNSO_5MajorE0ELSQ_0ELNSO_7ScaleInE1ELSR_1EEEEEENS4_6LayoutINS5_IJNSA_ILi2EEESB_SB_EEENS5_IJSB_NSA_ILi0EEESX_EEEEENS5_IJNS4_10UnderscoreES10_S10_EEEEENS4_13SM90_TMA_LOADENS4_14ComposedLayoutINS4_7SwizzleILi1ELi4ELi3EEENS4_18smem_ptr_flag_bitsILi16EEENSU_INS5_IJNSA_ILi8EEESH_EEENS5_IJSH_SB_EEEEEEEvNS4_8identityES13_S1D_vS1E_EENS_8epilogue10collective6detail29Sm90TmaWarpSpecializedAdapterINS1H_15DefaultEpilogueISJ_SK_SK_NS1G_6thread17LinearCombinationISJ_Li1EffLNS1L_9ScaleType4KindE0ELNS_15FloatRoundStyleE2ESJ_EENS1_15EpilogueDefaultEEEEEvvEEEEvNT_6ParamsE,"",@"SHT_CUDA_INFO"
	.sectionflags	@""
	.align	4


	//----- nvinfo : EIATTR_CUDA_API_VERSION
	.align		4
        /*0000*/ 	.byte	0x04, 0x37
        /*0002*/ 	.short	(.L_21 - .L_20)
.L_20:
        /*0004*/ 	.word	0x00000082


	//----- nvinfo : EIATTR_KPARAM_INFO
	.align		4
.L_21:
        /*0008*/ 	.byte	0x04, 0x17
        /*000a*/ 	.short	(.L_23 - .L_22)
.L_22:
        /*000c*/ 	.word	0x00000000
        /*0010*/ 	.short	0x0000
        /*0012*/ 	.short	0x0070
        /*0014*/ 	.byte	0x00, 0xf0, 0x01, 0x10


	//----- nvinfo : EIATTR_SPARSE_MMA_MASK
	.align		4
.L_23:
        /*0018*/ 	.byte	0x03, 0x50
        /*001a*/ 	.short	0x0000


	//----- nvinfo : EIATTR_MAXREG_COUNT
	.align		4
        /*001c*/ 	.byte	0x03, 0x1b
        /*001e*/ 	.short	0x00a8


	//----- nvinfo : EIATTR_NUM_BARRIERS
	.align		4
        /*0020*/ 	.byte	0x02, 0x4c
        /*0022*/ 	.byte	0x01
	.zero		1


	//----- nvinfo : EIATTR_EXTERNS
	.align		4
        /*0024*/ 	.byte	0x04, 0x0f
        /*0026*/ 	.short	(.L_25 - .L_24)


	//   ....[0]....
	.align		4
.L_24:
        /*0028*/ 	.word	index@(__assertfail)


	//----- nvinfo : EIATTR_MERCURY_ISA_VERSION
	.align		4
.L_25:
        /*002c*/ 	.byte	0x03, 0x5f
        /*002e*/ 	.short	0x0101


	//----- nvinfo : EIATTR_INT_WARP_WIDE_INSTR_OFFSETS
	.align		4
        /*0030*/ 	.byte	0x04, 0x31
        /*0032*/ 	.short	(.L_27 - .L_26)


	//   ....[0]....
.L_26:
        /*0034*/ 	.word	0x000005a0


	//   ....[1]....
        /*0038*/ 	.word	0x000005d0


	//   ....[2]....
        /*003c*/ 	.word	0x000006b0


	//----- nvinfo : EIATTR_COOP_GROUP_MASK_REGIDS
	.align		4
.L_27:
        /*0040*/ 	.byte	0x04, 0x29
        /*0042*/ 	.short	(.L_29 - .L_28)


	//   ....[0]....
.L_28:
        /*0044*/ 	.word	0xffffffff


	//   ....[1]....
        /*0048*/ 	.word	0xffffffff


	//   ....[2]....
        /*004c*/ 	.word	0xffffffff


	//   ....[3]....
        /*0050*/ 	.word	0xffffffff


	//   ....[4]....
        /*0054*/ 	.word	0xffffffff


	//----- nvinfo : EIATTR_COOP_GROUP_INSTR_OFFSETS
	.align		4
.L_29:
        /*0058*/ 	.byte	0x04, 0x28
        /*005a*/ 	.short	(.L_31 - .L_30)


	//   ....[0]....
.L_30:
        /*005c*/ 	.word	0x00000060


	//   ....[1]....
        /*0060*/ 	.word	0x00000070


	//   ....[2]....
        /*0064*/ 	.word	0x00000130


	//   ....[3]....
        /*0068*/ 	.word	0x000004b0


	//   ....[4]....
        /*006c*/ 	.word	0x00001160


	//----- nvinfo : EIATTR_REG_RECONFIG
	.align		4
.L_31:
        /*0070*/ 	.byte	0x01, 0x54
	.zero		2


	//----- nvinfo : EIATTR_SYSCALL_OFFSETS
	.align		4
        /*0074*/ 	.byte	0x04, 0x46
        /*0076*/ 	.short	(.L_33 - .L_32)


	//   ....[0]....
.L_32:
        /*0078*/ 	.word	0x00001320


	//----- nvinfo : EIATTR_MBARRIER_INSTR_OFFSETS
	.align		4
.L_33:
        /*007c*/ 	.byte	0x04, 0x39
        /*007e*/ 	.short	(.L_35 - .L_34)


	//   ....[0]....
.L_34:
        /*0080*/ 	.word	0x00000250
        /*0084*/ 	.word	0x000000ff
        /*0088*/ 	.word	0x00000000
        /*008c*/ 	.short	0x0100
        /*008e*/ 	.byte	0x08
	.zero		1


	//   ....[1]....
        /*0090*/ 	.word	0x00000260
        /*0094*/ 	.word	0x000000ff
        /*0098*/ 	.word	0x00000090
        /*009c*/ 	.short	0x0100
        /*009e*/ 	.byte	0x08
	.zero		1


	//   ....[2]....
        /*00a0*/ 	.word	0x00000270
        /*00a4*/ 	.word	0x000000ff
        /*00a8*/ 	.word	0x00000008
        /*00ac*/ 	.short	0x0100
        /*00ae*/ 	.byte	0x08
	.zero		1


	//   ....[3]....
        /*00b0*/ 	.word	0x00000280
        /*00b4*/ 	.word	0x000000ff
        /*00b8*/ 	.word	0x00000098
        /*00bc*/ 	.short	0x0100
        /*00be*/ 	.byte	0x08
	.zero		1


	//   ....[4]....
        /*00c0*/ 	.word	0x00000290
        /*00c4*/ 	.word	0x000000ff
        /*00c8*/ 	.word	0x00000010
        /*00cc*/ 	.short	0x0100
        /*00ce*/ 	.byte	0x08
	.zero		1


	//   ....[5]....
        /*00d0*/ 	.word	0x000002a0
        /*00d4*/ 	.word	0x000000ff
        /*00d8*/ 	.word	0x000000a0
        /*00dc*/ 	.short	0x0100
        /*00de*/ 	.byte	0x08
	.zero		1


	//   ....[6]....
        /*00e0*/ 	.word	0x000002b0
        /*00e4*/ 	.word	0x000000ff
        /*00e8*/ 	.word	0x00000018
        /*00ec*/ 	.short	0x0100
        /*00ee*/ 	.byte	0x08
	.zero		1


	//   ....[7]....
        /*00f0*/ 	.word	0x000002c0
        /*00f4*/ 	.word	0x000000ff
        /*00f8*/ 	.word	0x000000a8
        /*00fc*/ 	.short	0x0100
        /*00fe*/ 	.byte	0x08
	.zero		1


	//   ....[8]....
        /*0100*/ 	.word	0x000002d0
        /*0104*/ 	.word	0x000000ff
        /*0108*/ 	.word	0x00000020
        /*010c*/ 	.short	0x0100
        /*010e*/ 	.byte	0x08
	.zero		1


	//   ....[9]....
        /*0110*/ 	.word	0x000002e0
        /*0114*/ 	.word	0x000000ff
        /*0118*/ 	.word	0x000000b0
        /*011c*/ 	.short	0x0100
        /*011e*/ 	.byte	0x08
	.zero		1


	//   ....[10]....
        /*0120*/ 	.word	0x000002f0
        /*0124*/ 	.word	0x000000ff
        /*0128*/ 	.word	0x00000028
        /*012c*/ 	.short	0x0100
        /*012e*/ 	.byte	0x08
	.zero		1


	//   ....[11]....
        /*0130*/ 	.word	0x00000300
        /*0134*/ 	.word	0x000000ff
        /*0138*/ 	.word	0x000000b8
        /*013c*/ 	.short	0x0100
        /*013e*/ 	.byte	0x08
	.zero		1


	//   ....[12]....
        /*0140*/ 	.word	0x00000310
        /*0144*/ 	.word	0x000000ff
        /*0148*/ 	.word	0x00000030
        /*014c*/ 	.short	0x0100
        /*014e*/ 	.byte	0x08
	.zero		1


	//   ....[13]....
        /*0150*/ 	.word	0x00000320
        /*0154*/ 	.word	0x000000ff
        /*0158*/ 	.word	0x000000c0
        /*015c*/ 	.short	0x0100
        /*015e*/ 	.byte	0x08
	.zero		1


	//   ....[14]....
        /*0160*/ 	.word	0x00000330
        /*0164*/ 	.word	0x000000ff
        /*0168*/ 	.word	0x00000038
        /*016c*/ 	.short	0x0100
        /*016e*/ 	.byte	0x08
	.zero		1


	//   ....[15]....
        /*0170*/ 	.word	0x00000340
        /*0174*/ 	.word	0x000000ff
        /*0178*/ 	.word	0x000000c8
        /*017c*/ 	.short	0x0100
        /*017e*/ 	.byte	0x08
	.zero		1


	//   ....[16]....
        /*0180*/ 	.word	0x00000350
        /*0184*/ 	.word	0x000000ff
        /*0188*/ 	.word	0x00000040
        /*018c*/ 	.short	0x0100
        /*018e*/ 	.byte	0x08
	.zero		1


	//   ....[17]....
        /*0190*/ 	.word	0x00000360
        /*0194*/ 	.word	0x000000ff
        /*0198*/ 	.word	0x000000d0
        /*019c*/ 	.short	0x0100
        /*019e*/ 	.byte	0x08
	.zero		1


	//   ....[18]....
        /*01a0*/ 	.word	0x00000370
        /*01a4*/ 	.word	0x000000ff
        /*01a8*/ 	.word	0x00000048
        /*01ac*/ 	.short	0x0100
        /*01ae*/ 	.byte	0x08
	.zero		1


	//   ....[19]....
        /*01b0*/ 	.word	0x00000380
        /*01b4*/ 	.word	0x000000ff
        /*01b8*/ 	.word	0x000000d8
        /*01bc*/ 	.short	0x0100
        /*01be*/ 	.byte	0x08
	.zero		1


	//   ....[20]....
        /*01c0*/ 	.word	0x00000390
        /*01c4*/ 	.word	0x000000ff
        /*01c8*/ 	.word	0x00000050
        /*01cc*/ 	.short	0x0100
        /*01ce*/ 	.byte	0x08
	.zero		1


	//   ....[21]....
        /*01d0*/ 	.word	0x000003a0
        /*01d4*/ 	.word	0x000000ff
        /*01d8*/ 	.word	0x000000e0
        /*01dc*/ 	.short	0x0100
        /*01de*/ 	.byte	0x08
	.zero		1


	//   ....[22]....
        /*01e0*/ 	.word	0x000003b0
        /*01e4*/ 	.word	0x000000ff
        /*01e8*/ 	.word	0x00000058
        /*01ec*/ 	.short	0x0100
        /*01ee*/ 	.byte	0x08
	.zero		1


	//   ....[23]....
        /*01f0*/ 	.word	0x000003c0
        /*01f4*/ 	.word	0x000000ff
        /*01f8*/ 	.word	0x000000e8
        /*01fc*/ 	.short	0x0100
        /*01fe*/ 	.byte	0x08
	.zero		1


	//   ....[24]....
        /*0200*/ 	.word	0x000003d0
        /*0204*/ 	.word	0x000000ff
        /*0208*/ 	.word	0x00000060
        /*020c*/ 	.short	0x0100
        /*020e*/ 	.byte	0x08
	.zero		1


	//   ....[25]....
        /*0210*/ 	.word	0x000003e0
        /*0214*/ 	.word	0x000000ff
        /*0218*/ 	.word	0x000000f0
        /*021c*/ 	.short	0x0100
        /*021e*/ 	.byte	0x08
	.zero		1


	//   ....[26]....
        /*0220*/ 	.word	0x000003f0
        /*0224*/ 	.word	0x000000ff
        /*0228*/ 	.word	0x00000068
        /*022c*/ 	.short	0x0100
        /*022e*/ 	.byte	0x08
	.zero		1


	//   ....[27]....
        /*0230*/ 	.word	0x00000400
        /*0234*/ 	.word	0x000000ff
        /*0238*/ 	.word	0x000000f8
        /*023c*/ 	.short	0x0100
        /*023e*/ 	.byte	0x08
	.zero		1


	//   ....[28]....
        /*0240*/ 	.word	0x00000410
        /*0244*/ 	.word	0x000000ff
        /*0248*/ 	.word	0x00000070
        /*024c*/ 	.short	0x0100
        /*024e*/ 	.byte	0x08
	.zero		1


	//   ....[29]....
        /*0250*/ 	.word	0x00000420
        /*0254*/ 	.word	0x000000ff
        /*0258*/ 	.word	0x00000100
        /*025c*/ 	.short	0x0100
        /*025e*/ 	.byte	0x08
	.zero		1


	//   ....[30]....
        /*0260*/ 	.word	0x00000430
        /*0264*/ 	.word	0x000000ff
        /*0268*/ 	.word	0x00000078
        /*026c*/ 	.short	0x0100
        /*026e*/ 	.byte	0x08
	.zero		1


	//   ....[31]....
        /*0270*/ 	.word	0x00000440
        /*0274*/ 	.word	0x000000ff
        /*0278*/ 	.word	0x00000108
        /*027c*/ 	.short	0x0100
        /*027e*/ 	.byte	0x08
	.zero		1


	//   ....[32]....
        /*0280*/ 	.word	0x00000450
        /*0284*/ 	.word	0x000000ff
        /*0288*/ 	.word	0x00000080
        /*028c*/ 	.short	0x0100
        /*028e*/ 	.byte	0x08
	.zero		1


	//   ....[33]....
        /*0290*/ 	.word	0x00000460
        /*0294*/ 	.word	0x000000ff
        /*0298*/ 	.word	0x00000110
        /*029c*/ 	.short	0x0100
        /*029e*/ 	.byte	0x08
	.zero		1


	//   ....[34]....
        /*02a0*/ 	.word	0x00000470
        /*02a4*/ 	.word	0x000000ff
        /*02a8*/ 	.word	0x00000088
        /*02ac*/ 	.short	0x0100
        /*02ae*/ 	.byte	0x08
	.zero		1


	//   ....[35]....
        /*02b0*/ 	.word	0x00000480
        /*02b4*/ 	.word	0x000000ff
        /*02b8*/ 	.word	0x00000118
        /*02bc*/ 	.short	0x0100
        /*02be*/ 	.byte	0x08
	.zero		1


	//   ....[36]....
        /*02c0*/ 	.word	0x00000720
        /*02c4*/ 	.word	0x000000ff
        /*02c8*/ 	.word	0x00000130
        /*02cc*/ 	.short	0x0100
        /*02ce*/ 	.byte	0x06
	.zero		1


	//   ....[37]....
        /*02d0*/ 	.word	0x00000780
        /*02d4*/ 	.word	0x000000ff
        /*02d8*/ 	.word	0x00000138
        /*02dc*/ 	.short	0x0100
        /*02de*/ 	.byte	0x06
	.zero		1


	//   ....[38]....
        /*02e0*/ 	.word	0x000013a0
        /*02e4*/ 	.word	0x00000003
        /*02e8*/ 	.word	0x00000000
        /*02ec*/ 	.short	0x010a
        /*02ee*/ 	.byte	0x3f
	.zero		1


	//   ....[39]....
        /*02f0*/ 	.word	0x000013e0
        /*02f4*/ 	.word	0x00000003
        /*02f8*/ 	.word	0x00000000
        /*02fc*/ 	.short	0x010a
        /*02fe*/ 	.byte	0x3f
	.zero		1


	//   ....[40]....
        /*0300*/ 	.word	0x00001610
        /*0304*/ 	.word	0x000000ff
        /*0308*/ 	.word	0x00000000
        /*030c*/ 	.short	0x010a
        /*030e*/ 	.byte	0x04
	.zero		1


	//   ....[41]....
        /*0310*/ 	.word	0x00001650
        /*0314*/ 	.word	0x000000ff
        /*0318*/ 	.word	0x00000000
        /*031c*/ 	.short	0x010a
        /*031e*/ 	.byte	0x04
	.zero		1


	//   ....[42]....
        /*0320*/ 	.word	0x00001740
        /*0324*/ 	.word	0x000000ff
        /*0328*/ 	.word	0x00000000
        /*032c*/ 	.short	0x0101
        /*032e*/ 	.byte	0x04
	.zero		1


	//   ....[43]....
        /*0330*/ 	.word	0x00001940
        /*0334*/ 	.word	0x000000ff
        /*0338*/ 	.word	0x00000000
        /*033c*/ 	.short	0x0101
        /*033e*/ 	.byte	0x06
	.zero		1


	//   ....[44]....
        /*0340*/ 	.word	0x0000a7b0
        /*0344*/ 	.word	0x0000000e
        /*0348*/ 	.word	0x00000090
        /*034c*/ 	.short	0x010a
        /*034e*/ 	.byte	0x3f
	.zero		1


	//   ....[45]....
        /*0350*/ 	.word	0x0000ab30
        /*0354*/ 	.word	0x00000006
        /*0358*/ 	.word	0x00000138
        /*035c*/ 	.short	0x0101
        /*035e*/ 	.byte	0x3f
	.zero		1


	//   ....[46]....
        /*0360*/ 	.word	0x0000b260
        /*0364*/ 	.word	0x00000007
        /*0368*/ 	.word	0x00000000
        /*036c*/ 	.short	0x010a
        /*036e*/ 	.byte	0x3f
	.zero		1


	//   ....[47]....
        /*0370*/ 	.word	0x0000b2e0
        /*0374*/ 	.word	0x00000009
        /*0378*/ 	.word	0x00000000
        /*037c*/ 	.short	0x010a
        /*037e*/ 	.byte	0x3f
	.zero		1


	//   ....[48]....
        /*0380*/ 	.word	0x0000b370
        /*0384*/ 	.word	0x00000006
        /*0388*/ 	.word	0x00000000
        /*038c*/ 	.short	0x010a
        /*038e*/ 	.byte	0x3f
	.zero		1


	//   ....[49]....
        /*0390*/ 	.word	0x0000b400
        /*0394*/ 	.word	0x00000009
        /*0398*/ 	.word	0x00000000
        /*039c*/ 	.short	0x010a
        /*039e*/ 	.byte	0x3f
	.zero		1


	//   ....[50]....
        /*03a0*/ 	.word	0x0000b490
        /*03a4*/ 	.word	0x00000006
        /*03a8*/ 	.word	0x00000000
        /*03ac*/ 	.short	0x010a
        /*03ae*/ 	.byte	0x3f
	.zero		1


	//   ....[51]....
        /*03b0*/ 	.word	0x0000b520
        /*03b4*/ 	.word	0x00000009
        /*03b8*/ 	.word	0x00000000
        /*03bc*/ 	.short	0x010a
        /*03be*/ 	.byte	0x3f
	.zero		1


	//   ....[52]....
        /*03c0*/ 	.word	0x0000b5b0
        /*03c4*/ 	.word	0x00000006
        /*03c8*/ 	.word	0x00000000
        /*03cc*/ 	.short	0x010a
        /*03ce*/ 	.byte	0x3f
	.zero		1


	//   ....[53]....
        /*03d0*/ 	.word	0x0000b640
        /*03d4*/ 	.word	0x00000009
        /*03d8*/ 	.word	0x00000000
        /*03dc*/ 	.short	0x010a
        /*03de*/ 	.byte	0x3f
	.zero		1


	//   ....[54]....
        /*03e0*/ 	.word	0x0000b6d0
        /*03e4*/ 	.word	0x00000006
        /*03e8*/ 	.word	0x00000000
        /*03ec*/ 	.short	0x010a
        /*03ee*/ 	.byte	0x3f
	.zero		1


	//   ....[55]....
        /*03f0*/ 	.word	0x0000b760
        /*03f4*/ 	.word	0x00000009
        /*03f8*/ 	.word	0x00000000
        /*03fc*/ 	.short	0x010a
        /*03fe*/ 	.byte	0x3f
	.zero		1


	//   ....[56]....
        /*0400*/ 	.word	0x0000b7f0
        /*0404*/ 	.word	0x00000006
        /*0408*/ 	.word	0x00000000
        /*040c*/ 	.short	0x010a
        /*040e*/ 	.byte	0x3f
	.zero		1


	//   ....[57]....
        /*0410*/ 	.word	0x0000b880
        /*0414*/ 	.word	0x00000009
        /*0418*/ 	.word	0x00000000
        /*041c*/ 	.short	0x010a
        /*041e*/ 	.byte	0x3f
	.zero		1


	//   ....[58]....
        /*0420*/ 	.word	0x0000b910
        /*0424*/ 	.word	0x00000006
        /*0428*/ 	.word	0x00000000
        /*042c*/ 	.short	0x010a
        /*042e*/ 	.byte	0x3f
	.zero		1


	//   ....[59]....
        /*0430*/ 	.word	0x0000b9a0
        /*0434*/ 	.word	0x00000009
        /*0438*/ 	.word	0x00000000
        /*043c*/ 	.short	0x010a
        /*043e*/ 	.byte	0x3f
	.zero		1


	//   ....[60]....
        /*0440*/ 	.word	0x0000ba30
        /*0444*/ 	.word	0x00000006
        /*0448*/ 	.word	0x00000000
        /*044c*/ 	.short	0x010a
        /*044e*/ 	.byte	0x3f
	.zero		1


	//   ....[61]....
        /*0450*/ 	.word	0x0000bac0
        /*0454*/ 	.word	0x00000009
        /*0458*/ 	.word	0x00000000
        /*045c*/ 	.short	0x010a
        /*045e*/ 	.byte	0x3f
	.zero		1


	//   ....[62]....
        /*0460*/ 	.word	0x0000bb50
        /*0464*/ 	.word	0x00000006
        /*0468*/ 	.word	0x00000000
        /*046c*/ 	.short	0x010a
        /*046e*/ 	.byte	0x3f
	.zero		1


	//   ....[63]....
        /*0470*/ 	.word	0x0000bbe0
        /*0474*/ 	.word	0x00000003
        /*0478*/ 	.word	0x00000000
        /*047c*/ 	.short	0x010a
        /*047e*/ 	.byte	0x3f
	.zero		1


	//   ....[64]....
        /*0480*/ 	.word	0x0000bc40
        /*0484*/ 	.word	0x00000003
        /*0488*/ 	.word	0x00000000
        /*048c*/ 	.short	0x010a
        /*048e*/ 	.byte	0x3f
	.zero		1


	//   ....[65]....
        /*0490*/ 	.word	0x0000bca0
        /*0494*/ 	.word	0x00000004
        /*0498*/ 	.word	0x00000000
        /*049c*/ 	.short	0x010a
        /*049e*/ 	.byte	0x3f
	.zero		1


	//   ....[66]....
        /*04a0*/ 	.word	0x0000bd70
        /*04a4*/ 	.word	0x0000000e
        /*04a8*/ 	.word	0x00000090
        /*04ac*/ 	.short	0x010a
        /*04ae*/ 	.byte	0x3f
	.zero		1


	//   ....[67]....
        /*04b0*/ 	.word	0x0000be40
        /*04b4*/ 	.word	0x00000007
        /*04b8*/ 	.word	0x00000000
        /*04bc*/ 	.short	0x010a
        /*04be*/ 	.byte	0x3f
	.zero		1


	//   ....[68]....
        /*04c0*/ 	.word	0x0000be90
        /*04c4*/ 	.word	0x00000009
        /*04c8*/ 	.word	0x00000000
        /*04cc*/ 	.short	0x010a
        /*04ce*/ 	.byte	0x3f
	.zero		1


	//   ....[69]....
        /*04d0*/ 	.word	0x0000bee0
        /*04d4*/ 	.word	0x00000006
        /*04d8*/ 	.word	0x00000000
        /*04dc*/ 	.short	0x010a
        /*04de*/ 	.byte	0x3f
	.zero		1


	//   ....[70]....
        /*04e0*/ 	.word	0x0000bf30
        /*04e4*/ 	.word	0x00000009
        /*04e8*/ 	.word	0x00000000
        /*04ec*/ 	.short	0x010a
        /*04ee*/ 	.byte	0x3f
	.zero		1


	//   ....[71]....
        /*04f0*/ 	.word	0x0000bf80
        /*04f4*/ 	.word	0x00000006
        /*04f8*/ 	.word	0x00000000
        /*04fc*/ 	.short	0x010a
        /*04fe*/ 	.byte	0x3f
	.zero		1


	//   ....[72]....
        /*0500*/ 	.word	0x0000bfd0
        /*0504*/ 	.word	0x00000009
        /*0508*/ 	.word	0x00000000
        /*050c*/ 	.short	0x010a
        /*050e*/ 	.byte	0x3f
	.zero		1


	//   ....[73]....
        /*0510*/ 	.word	0x0000c020
        /*0514*/ 	.word	0x00000006
        /*0518*/ 	.word	0x00000000
        /*051c*/ 	.short	0x010a
        /*051e*/ 	.byte	0x3f
	.zero		1


	//   ....[74]....
        /*0520*/ 	.word	0x0000c070
        /*0524*/ 	.word	0x00000009
        /*0528*/ 	.word	0x00000000
        /*052c*/ 	.short	0x010a
        /*052e*/ 	.byte	0x3f
	.zero		1


	//   ....[75]....
        /*0530*/ 	.word	0x0000c0c0
        /*0534*/ 	.word	0x00000006
        /*0538*/ 	.word	0x00000000
        /*053c*/ 	.short	0x010a
        /*053e*/ 	.byte	0x3f
	.zero		1


	//   ....[76]....
        /*0540*/ 	.word	0x0000c110
        /*0544*/ 	.word	0x00000009
        /*0548*/ 	.word	0x00000000
        /*054c*/ 	.short	0x010a
        /*054e*/ 	.byte	0x3f
	.zero		1


	//   ....[77]....
        /*0550*/ 	.word	0x0000c160
        /*0554*/ 	.word	0x00000006
        /*0558*/ 	.word	0x00000000
        /*055c*/ 	.short	0x010a
        /*055e*/ 	.byte	0x3f
	.zero		1


	//   ....[78]....
        /*0560*/ 	.word	0x0000c1b0
        /*0564*/ 	.word	0x00000009
        /*0568*/ 	.word	0x00000000
        /*056c*/ 	.short	0x010a
        /*056e*/ 	.byte	0x3f
	.zero		1


	//   ....[79]....
        /*0570*/ 	.word	0x0000c200
        /*0574*/ 	.word	0x00000006
        /*0578*/ 	.word	0x00000000
        /*057c*/ 	.short	0x010a
        /*057e*/ 	.byte	0x3f
	.zero		1


	//   ....[80]....
        /*0580*/ 	.word	0x0000c250
        /*0584*/ 	.word	0x00000009
        /*0588*/ 	.word	0x00000000
        /*058c*/ 	.short	0x010a
        /*058e*/ 	.byte	0x3f
	.zero		1


	//   ....[81]....
        /*0590*/ 	.word	0x0000c2a0
        /*0594*/ 	.word	0x00000006
        /*0598*/ 	.word	0x00000000
        /*059c*/ 	.short	0x010a
        /*059e*/ 	.byte	0x3f
	.zero		1


	//   ....[82]....
        /*05a0*/ 	.word	0x0000c2f0
        /*05a4*/ 	.word	0x00000009
        /*05a8*/ 	.word	0x00000000
        /*05ac*/ 	.short	0x010a
        /*05ae*/ 	.byte	0x3f
	.zero		1


	//   ....[83]....
        /*05b0*/ 	.word	0x0000c340
        /*05b4*/ 	.word	0x00000006
        /*05b8*/ 	.word	0x00000000
        /*05bc*/ 	.short	0x010a
        /*05be*/ 	.byte	0x3f
	.zero		1


	//----- nvinfo : EIATTR_NUM_MBARRIERS
	.align		4
.L_35:
        /*05c0*/ 	.byte	0x03, 0x38
        /*05c2*/ 	.short	0x0026


	//----- nvinfo : EIATTR_EXIT_INSTR_OFFSETS
	.align		4
        /*05c4*/ 	.byte	0x04, 0x1c
        /*05c6*/ 	.short	(.L_37 - .L_36)


	//   ....[0]....
.L_36:
        /*05c8*/ 	.word	0x000007d0


	//   ....[1]....
        /*05cc*/ 	.word	0x00001090


	//   ....[2]....
        /*05d0*/ 	.word	0x00009e20


	//   ....[3]....
        /*05d4*/ 	.word	0x0000a450


	//   ....[4]....
        /*05d8*/ 	.word	0x0000bc30


	//----- nvinfo : EIATTR_MAX_THREADS
	.align		4
.L_37:
        /*05dc*/ 	.byte	0x04, 0x05
        /*05de*/ 	.short	(.L_39 - .L_38)
.L_38:
        /*05e0*/ 	.word	0x00000180
        /*05e4*/ 	.word	0x00000001
        /*05e8*/ 	.word	0x00000001


	//----- nvinfo : EIATTR_CRS_STACK_SIZE
	.align		4
.L_39:
        /*05ec*/ 	.byte	0x04, 0x1e
        /*05ee*/ 	.short	(.L_41 - .L_40)
.L_40:
        /*05f0*/ 	.word	0x00000000


	//----- nvinfo : EIATTR_CBANK_PARAM_SIZE
	.align		4
.L_41:
        /*05f4*/ 	.byte	0x03, 0x19
        /*05f6*/ 	.short	0x0470


	//----- nvinfo : EIATTR_PARAM_CBANK
	.align		4
        /*05f8*/ 	.byte	0x04, 0x0a
        /*05fa*/ 	.short	(.L_43 - .L_42)
	.align		4
.L_42:
        /*05fc*/ 	.word	index@(.nv.constant0._ZN7cutlass13device_kernelINS_4gemm6kernel13GemmUniversalIN4cute5tupleIJiiiiEEENS1_10collective13CollectiveMmaINS1_34MainloopSm90TmaGmmaWarpSpecializedILi18ENS5_IJNS4_1CILi1EEESB_SB_EEENS1_35KernelTmaWarpSpecializedCooperativeEEENS5_IJNSA_ILi128EEENSA_ILi256EEENSA_ILi16EEEEEENS_10bfloat16_tENS5_IJlSB_lEEESJ_SK_NS4_8TiledMMAINS4_8MMA_AtomIJNS4_4SM904GMMA28MMA_64x256x16_F32BF16BF16_SSILNSO_5MajorE0ELSQ_0ELNSO_7ScaleInE1ELSR_1EEEEEENS4_6LayoutINS5_IJNSA_ILi2EEESB_SB_EEENS5_IJSB_NSA_ILi0EEESX_EEEEENS5_IJNS4_10UnderscoreES10_S10_EEEEENS4_13SM90_TMA_LOADENS4_14ComposedLayoutINS4_7SwizzleILi1ELi4ELi3EEENS4_18smem_ptr_flag_bitsILi16EEENSU_INS5_IJNSA_ILi8EEESH_EEENS5_IJSH_SB_EEEEEEEvNS4_8identityES13_S1D_vS1E_EENS_8epilogue10collective6detail29Sm90TmaWarpSpecializedAdapterINS1H_15DefaultEpilogueISJ_SK_SK_NS1G_6thread17LinearCombinationISJ_Li1EffLNS1L_9ScaleType4KindE0ELNS_15FloatRoundStyleE2ESJ_EENS1_15EpilogueDefaultEEEEEvvEEEEvNT_6ParamsE)
        /*0600*/ 	.short	0x0210
        /*0602*/ 	.short	0x0470


	//----- nvinfo : EIATTR_SW_WAR
	.align		4
.L_43:
        /*0604*/ 	.byte	0x04, 0x36
        /*0606*/ 	.short	(.L_45 - .L_44)
.L_44:
        /*0608*/ 	.word	0x00000008
.L_45:


//--------------------- .nv.callgraph             --------------------------
	.section	.nv.callgraph,"",@"SHT_CUDA_CALLGRAPH"
	.align	4
	.sectionentsize	8
	.align		4
        /*0000*/ 	.word	0x00000000
	.align		4
        /*0004*/ 	.word	0xffffffff
	.align		4
        /*0008*/ 	.word	index@(_ZN7cutlass13device_kernelINS_4gemm6kernel13GemmUniversalIN4cute5tupleIJiiiiEEENS1_10collective13CollectiveMmaINS1_34MainloopSm90TmaGmmaWarpSpecializedILi18ENS5_IJNS4_1CILi1EEESB_SB_EEENS1_35KernelTmaWarpSpecializedCooperativeEEENS5_IJNSA_ILi128EEENSA_ILi256EEENSA_ILi16EEEEEENS_10bfloat16_tENS5_IJlSB_lEEESJ_SK_NS4_8TiledMMAINS4_8MMA_AtomIJNS4_4SM904GMMA28MMA_64x256x16_F32BF16BF16_SSILNSO_5MajorE0ELSQ_0ELNSO_7ScaleInE1ELSR_1EEEEEENS4_6LayoutINS5_IJNSA_ILi2EEESB_SB_EEENS5_IJSB_NSA_ILi0EEESX_EEEEENS5_IJNS4_10UnderscoreES10_S10_EEEEENS4_13SM90_TMA_LOADENS4_14ComposedLayoutINS4_7SwizzleILi1ELi4ELi3EEENS4_18smem_ptr_flag_bitsILi16EEENSU_INS5_IJNSA_ILi8EEESH_EEENS5_IJSH_SB_EEEEEEEvNS4_8identityES13_S1D_vS1E_EENS_8epilogue10collective6detail29Sm90TmaWarpSpecializedAdapterINS1H_15DefaultEpilogueISJ_SK_SK_NS1G_6thread17LinearCombinationISJ_Li1EffLNS1L_9ScaleType4KindE0ELNS_15FloatRoundStyleE2ESJ_EENS1_15EpilogueDefaultEEEEEvvEEEEvNT_6ParamsE)
	.align		4
        /*000c*/ 	.word	index@(__assertfail)
	.align		4
        /*0010*/ 	.word	0x00000000
	.align		4
        /*0014*/ 	.word	0xfffffffe
	.align		4
        /*0018*/ 	.word	0x00000000
	.align		4
        /*001c*/ 	.word	0xfffffffd
	.align		4
        /*0020*/ 	.word	0x00000000
	.align		4
        /*0024*/ 	.word	0xfffffffc


//--------------------- .nv.constant4             --------------------------
	.section	.nv.constant4,"a",@progbits
	.align	8
	.align		8
.nv.constant4:
        /*0000*/ 	.dword	__assertfail
	.align		8
        /*0008*/ 	.dword	__unnamed_1
	.align		8
        /*0010*/ 	.dword	_ZN40_INTERNAL_e981d29a_4_k_cu_2eba93bb_143694cuda3std3__45__cpo5beginE
	.align		8
        /*0018*/ 	.dword	_ZN40_INTERNAL_e981d29a_4_k_cu_2eba93bb_143694cuda3std3__45__cpo3endE
	.align		8
        /*0020*/ 	.dword	_ZN40_INTERNAL_e981d29a_4_k_cu_2eba93bb_143694cuda3std3__45__cpo6cbeginE
	.align		8
        /*0028*/ 	.dword	_ZN40_INTERNAL_e981d29a_4_k_cu_2eba93bb_143694cuda3std3__45__cpo4cendE
	.align		8
        /*0030*/ 	.dword	_ZN40_INTERNAL_e981d29a_4_k_cu_2eba93bb_143694cuda3std3__442_GLOBAL__N__e981d29a_4_k_cu_2eba93bb_143696ignoreE
	.align		8
        /*0038*/ 	.dword	_ZN40_INTERNAL_e981d29a_4_k_cu_2eba93bb_143694cuda3std3__419piecewise_constructE
	.align		8
        /*0040*/ 	.dword	_ZN40_INTERNAL_e981d29a_4_k_cu_2eba93bb_143694cuda3std3__48in_placeE
	.align		8
        /*0048*/ 	.dword	_ZN40_INTERNAL_e981d29a_4_k_cu_2eba93bb_143694cuda3std6ranges3__45__cpo4swapE
	.align		8
        /*0050*/ 	.dword	_ZN40_INTERNAL_e981d29a_4_k_cu_2eba93bb_143694cuda3std6ranges3__45__cpo9iter_moveE
	.align		8
        /*0058*/ 	.dword	_ZN40_INTERNAL_e981d29a_4_k_cu_2eba93bb_143694cute7productE
	.align		8
        /*0060*/ 	.dword	_ZN40_INTERNAL_e981d29a_4_k_cu_2eba93bb_143694cute1_E
	.align		8
        /*0068*/ 	.dword	$str$22
	.align		8
        /*0070*/ 	.dword	$str$23


//--------------------- .text._ZN7cutlass13device_kernelINS_4gemm6kernel13GemmUniversalIN4cute5tupleIJiiiiEEENS1_10collective13CollectiveMmaINS1_34MainloopSm90TmaGmmaWarpSpecializedILi18ENS5_IJNS4_1CILi1EEESB_SB_EEENS1_35KernelTmaWarpSpecializedCooperativeEEENS5_IJNSA_ILi128EEENSA_ILi256EEENSA_ILi16EEEEEENS_10bfloat16_tENS5_IJlSB_lEEESJ_SK_NS4_8TiledMMAINS4_8MMA_AtomIJNS4_4SM904GMMA28MMA_64x256x16_F32BF16BF16_SSILNSO_5MajorE0ELSQ_0ELNSO_7ScaleInE1ELSR_1EEEEEENS4_6LayoutINS5_IJNSA_ILi2EEESB_SB_EEENS5_IJSB_NSA_ILi0EEESX_EEEEENS5_IJNS4_10UnderscoreES10_S10_EEEEENS4_13SM90_TMA_LOADENS4_14ComposedLayoutINS4_7SwizzleILi1ELi4ELi3EEENS4_18smem_ptr_flag_bitsILi16EEENSU_INS5_IJNSA_ILi8EEESH_EEENS5_IJSH_SB_EEEEEEEvNS4_8identityES13_S1D_vS1E_EENS_8epilogue10collective6detail29Sm90TmaWarpSpecializedAdapterINS1H_15DefaultEpilogueISJ_SK_SK_NS1G_6thread17LinearCombinationISJ_Li1EffLNS1L_9ScaleType4KindE0ELNS_15FloatRoundStyleE2ESJ_EENS1_15EpilogueDefaultEEEEEvvEEEEvNT_6ParamsE --------------------------
	.section	.text._ZN7cutlass13device_kernelINS_4gemm6kernel13GemmUniversalIN4cute5tupleIJiiiiEEENS1_10collective13CollectiveMmaINS1_34MainloopSm90TmaGmmaWarpSpecializedILi18ENS5_IJNS4_1CILi1EEESB_SB_EEENS1_35KernelTmaWarpSpecializedCooperativeEEENS5_IJNSA_ILi128EEENSA_ILi256EEENSA_ILi16EEEEEENS_10bfloat16_tENS5_IJlSB_lEEESJ_SK_NS4_8TiledMMAINS4_8MMA_AtomIJNS4_4SM904GMMA28MMA_64x256x16_F32BF16BF16_SSILNSO_5MajorE0ELSQ_0ELNSO_7ScaleInE1ELSR_1EEEEEENS4_6LayoutINS5_IJNSA_ILi2EEESB_SB_EEENS5_IJSB_NSA_ILi0EEESX_EEEEENS5_IJNS4_10UnderscoreES10_S10_EEEEENS4_13SM90_TMA_LOADENS4_14ComposedLayoutINS4_7SwizzleILi1ELi4ELi3EEENS4_18smem_ptr_flag_bitsILi16EEENSU_INS5_IJNSA_ILi8EEESH_EEENS5_IJSH_SB_EEEEEEEvNS4_8identityES13_S1D_vS1E_EENS_8epilogue10collective6detail29Sm90TmaWarpSpecializedAdapterINS1H_15DefaultEpilogueISJ_SK_SK_NS1G_6thread17LinearCombinationISJ_Li1EffLNS1L_9ScaleType4KindE0ELNS_15FloatRoundStyleE2ESJ_EENS1_15EpilogueDefaultEEEEEvvEEEEvNT_6ParamsE,"ax",@progbits
	.align	128
.text._ZN7cutlass13device_kernelINS_4gemm6kernel13GemmUniversalIN4cute5tupleIJiiiiEEENS1_10collective13CollectiveMmaINS1_34MainloopSm90TmaGmmaWarpSpecializedILi18ENS5_IJNS4_1CILi1EEESB_SB_EEENS1_35KernelTmaWarpSpecializedCooperativeEEENS5_IJNSA_ILi128EEENSA_ILi256EEENSA_ILi16EEEEEENS_10bfloat16_tENS5_IJlSB_lEEESJ_SK_NS4_8TiledMMAINS4_8MMA_AtomIJNS4_4SM904GMMA28MMA_64x256x16_F32BF16BF16_SSILNSO_5MajorE0ELSQ_0ELNSO_7ScaleInE1ELSR_1EEEEEENS4_6LayoutINS5_IJNSA_ILi2EEESB_SB_EEENS5_IJSB_NSA_ILi0EEESX_EEEEENS5_IJNS4_10UnderscoreES10_S10_EEEEENS4_13SM90_TMA_LOADENS4_14ComposedLayoutINS4_7SwizzleILi1ELi4ELi3EEENS4_18smem_ptr_flag_bitsILi16EEENSU_INS5_IJNSA_ILi8EEESH_EEENS5_IJSH_SB_EEEEEEEvNS4_8identityES13_S1D_vS1E_EENS_8epilogue10collective6detail29Sm90TmaWarpSpecializedAdapterINS1H_15DefaultEpilogueISJ_SK_SK_NS1G_6thread17LinearCombinationISJ_Li1EffLNS1L_9ScaleType4KindE0ELNS_15FloatRoundStyleE2ESJ_EENS1_15EpilogueDefaultEEEEEvvEEEEvNT_6ParamsE:
        .type           _ZN7cutlass13device_kernelINS_4gemm6kernel13GemmUniversalIN4cute5tupleIJiiiiEEENS1_10collective13CollectiveMmaINS1_34MainloopSm90TmaGmmaWarpSpecializedILi18ENS5_IJNS4_1CILi1EEESB_SB_EEENS1_35KernelTmaWarpSpecializedCooperativeEEENS5_IJNSA_ILi128EEENSA_ILi256EEENSA_ILi16EEEEEENS_10bfloat16_tENS5_IJlSB_lEEESJ_SK_NS4_8TiledMMAINS4_8MMA_AtomIJNS4_4SM904GMMA28MMA_64x256x16_F32BF16BF16_SSILNSO_5MajorE0ELSQ_0ELNSO_7ScaleInE1ELSR_1EEEEEENS4_6LayoutINS5_IJNSA_ILi2EEESB_SB_EEENS5_IJSB_NSA_ILi0EEESX_EEEEENS5_IJNS4_10UnderscoreES10_S10_EEEEENS4_13SM90_TMA_LOADENS4_14ComposedLayoutINS4_7SwizzleILi1ELi4ELi3EEENS4_18smem_ptr_flag_bitsILi16EEENSU_INS5_IJNSA_ILi8EEESH_EEENS5_IJSH_SB_EEEEEEEvNS4_8identityES13_S1D_vS1E_EENS_8epilogue10collective6detail29Sm90TmaWarpSpecializedAdapterINS1H_15DefaultEpilogueISJ_SK_SK_NS1G_6thread17LinearCombinationISJ_Li1EffLNS1L_9ScaleType4KindE0ELNS_15FloatRoundStyleE2ESJ_EENS1_15EpilogueDefaultEEEEEvvEEEEvNT_6ParamsE,@function
        .size           _ZN7cutlass13device_kernelINS_4gemm6kernel13GemmUniversalIN4cute5tupleIJiiiiEEENS1_10collective13CollectiveMmaINS1_34MainloopSm90TmaGmmaWarpSpecializedILi18ENS5_IJNS4_1CILi1EEESB_SB_EEENS1_35KernelTmaWarpSpecializedCooperativeEEENS5_IJNSA_ILi128EEENSA_ILi256EEENSA_ILi16EEEEEENS_10bfloat16_tENS5_IJlSB_lEEESJ_SK_NS4_8TiledMMAINS4_8MMA_AtomIJNS4_4SM904GMMA28MMA_64x256x16_F32BF16BF16_SSILNSO_5MajorE0ELSQ_0ELNSO_7ScaleInE1ELSR_1EEEEEENS4_6LayoutINS5_IJNSA_ILi2EEESB_SB_EEENS5_IJSB_NSA_ILi0EEESX_EEEEENS5_IJNS4_10UnderscoreES10_S10_EEEEENS4_13SM90_TMA_LOADENS4_14ComposedLayoutINS4_7SwizzleILi1ELi4ELi3EEENS4_18smem_ptr_flag_bitsILi16EEENSU_INS5_IJNSA_ILi8EEESH_EEENS5_IJSH_SB_EEEEEEEvNS4_8identityES13_S1D_vS1E_EENS_8epilogue10collective6detail29Sm90TmaWarpSpecializedAdapterINS1H_15DefaultEpilogueISJ_SK_SK_NS1G_6thread17LinearCombinationISJ_Li1EffLNS1L_9ScaleType4KindE0ELNS_15FloatRoundStyleE2ESJ_EENS1_15EpilogueDefaultEEEEEvvEEEEvNT_6ParamsE,(.L_x_351 - _ZN7cutlass13device_kernelINS_4gemm6kernel13GemmUniversalIN4cute5tupleIJiiiiEEENS1_10collective13CollectiveMmaINS1_34MainloopSm90TmaGmmaWarpSpecializedILi18ENS5_IJNS4_1CILi1EEESB_SB_EEENS1_35KernelTmaWarpSpecializedCooperativeEEENS5_IJNSA_ILi128EEENSA_ILi256EEENSA_ILi16EEEEEENS_10bfloat16_tENS5_IJlSB_lEEESJ_SK_NS4_8TiledMMAINS4_8MMA_AtomIJNS4_4SM904GMMA28MMA_64x256x16_F32BF16BF16_SSILNSO_5MajorE0ELSQ_0ELNSO_7ScaleInE1ELSR_1EEEEEENS4_6LayoutINS5_IJNSA_ILi2EEESB_SB_EEENS5_IJSB_NSA_ILi0EEESX_EEEEENS5_IJNS4_10UnderscoreES10_S10_EEEEENS4_13SM90_TMA_LOADENS4_14ComposedLayoutINS4_7SwizzleILi1ELi4ELi3EEENS4_18smem_ptr_flag_bitsILi16EEENSU_INS5_IJNSA_ILi8EEESH_EEENS5_IJSH_SB_EEEEEEEvNS4_8identityES13_S1D_vS1E_EENS_8epilogue10collective6detail29Sm90TmaWarpSpecializedAdapterINS1H_15DefaultEpilogueISJ_SK_SK_NS1G_6thread17LinearCombinationISJ_Li1EffLNS1L_9ScaleType4KindE0ELNS_15FloatRoundStyleE2ESJ_EENS1_15EpilogueDefaultEEEEEvvEEEEvNT_6ParamsE)
        .other          _ZN7cutlass13device_kernelINS_4gemm6kernel13GemmUniversalIN4cute5tupleIJiiiiEEENS1_10collective13CollectiveMmaINS1_34MainloopSm90TmaGmmaWarpSpecializedILi18ENS5_IJNS4_1CILi1EEESB_SB_EEENS1_35KernelTmaWarpSpecializedCooperativeEEENS5_IJNSA_ILi128EEENSA_ILi256EEENSA_ILi16EEEEEENS_10bfloat16_tENS5_IJlSB_lEEESJ_SK_NS4_8TiledMMAINS4_8MMA_AtomIJNS4_4SM904GMMA28MMA_64x256x16_F32BF16BF16_SSILNSO_5MajorE0ELSQ_0ELNSO_7ScaleInE1ELSR_1EEEEEENS4_6LayoutINS5_IJNSA_ILi2EEESB_SB_EEENS5_IJSB_NSA_ILi0EEESX_EEEEENS5_IJNS4_10UnderscoreES10_S10_EEEEENS4_13SM90_TMA_LOADENS4_14ComposedLayoutINS4_7SwizzleILi1ELi4ELi3EEENS4_18smem_ptr_flag_bitsILi16EEENSU_INS5_IJNSA_ILi8EEESH_EEENS5_IJSH_SB_EEEEEEEvNS4_8identityES13_S1D_vS1E_EENS_8epilogue10collective6detail29Sm90TmaWarpSpecializedAdapterINS1H_15DefaultEpilogueISJ_SK_SK_NS1G_6thread17LinearCombinationISJ_Li1EffLNS1L_9ScaleType4KindE0ELNS_15FloatRoundStyleE2ESJ_EENS1_15EpilogueDefaultEEEEEvvEEEEvNT_6ParamsE,@"STO_CUDA_ENTRY STV_DEFAULT"
_ZN7cutlass13device_kernelINS_4gemm6kernel13GemmUniversalIN4cute5tupleIJiiiiEEENS1_10collective13CollectiveMmaINS1_34MainloopSm90TmaGmmaWarpSpecializedILi18ENS5_IJNS4_1CILi1EEESB_SB_EEENS1_35KernelTmaWarpSpecializedCooperativeEEENS5_IJNSA_ILi128EEENSA_ILi256EEENSA_ILi16EEEEEENS_10bfloat16_tENS5_IJlSB_lEEESJ_SK_NS4_8TiledMMAINS4_8MMA_AtomIJNS4_4SM904GMMA28MMA_64x256x16_F32BF16BF16_SSILNSO_5MajorE0ELSQ_0ELNSO_7ScaleInE1ELSR_1EEEEEENS4_6LayoutINS5_IJNSA_ILi2EEESB_SB_EEENS5_IJSB_NSA_ILi0EEESX_EEEEENS5_IJNS4_10UnderscoreES10_S10_EEEEENS4_13SM90_TMA_LOADENS4_14ComposedLayoutINS4_7SwizzleILi1ELi4ELi3EEENS4_18smem_ptr_flag_bitsILi16EEENSU_INS5_IJNSA_ILi8EEESH_EEENS5_IJSH_SB_EEEEEEEvNS4_8identityES13_S1D_vS1E_EENS_8epilogue10collective6detail29Sm90TmaWarpSpecializedAdapterINS1H_15DefaultEpilogueISJ_SK_SK_NS1G_6thread17LinearCombinationISJ_Li1EffLNS1L_9ScaleType4KindE0ELNS_15FloatRoundStyleE2ESJ_EENS1_15EpilogueDefaultEEEEEvvEEEEvNT_6ParamsE:
[----:B------:R-:W0:Y:S01]  /*0000*/  LDC R1, c[0x0][0x28] ;  /* 0x00000a00ff017b82 */ /* 0x000e220000000800 */
[----:B------:R-:W1:Y:S01]  /*0010*/  S2R R18, SR_TID.X ;  /* 0x0000000000127919 */ /* 0x000e620000002100 */
[----:B------:R-:W-:Y:S01]  /*0020*/  ELECT P0, URZ, PT ;  /* 0x00000000003f782f */ /* 0x000fe20003800000 */
[----:B------:R-:W-:Y:S01]  /*0030*/  BSSY B0, `(.L_x_0) ;  /* 0x000000f000007945 */ /* 0x000fe20003800000 */
[--C-:B-1----:R-:W-:Y:S02]  /*0040*/  SHF.R.U32.HI R0, RZ, 0x5, R18.reuse ;  /* 0x00000005ff007819 */ /* 0x102fe40000011612 */
[----:B------:R-:W-:-:S03]  /*0050*/  SHF.R.U32.HI R22, RZ, 0x7, R18 ;  /* 0x00000007ff167819 */ /* 0x000fc60000011612 */
[----:B------:R-:W1:Y:S04]  /*0060*/  SHFL.IDX PT, R5, R0, RZ, 0x1f ;  /* 0x00001fff00057589 */ /* 0x000e6800000e0000 */
[----:B------:R2:W3:Y:S01]  /*0070*/  SHFL.IDX PT, R8, R22, RZ, 0x1f ;  /* 0x00001fff16087589 */ /* 0x0004e200000e0000 */
[----:B-1----:R-:W-:-:S13]  /*0080*/  ISETP.NE.OR P0, PT, R5, RZ, !P0 ;  /* 0x000000ff0500720c */ /* 0x002fda0004705670 */
[----:B0-23--:R-:W-:Y:S05]  /*0090*/  @P0 BRA `(.L_x_1) ;  /* 0x0000000000200947 */ /* 0x00dfea0003800000 */
[----:B------:R-:W-:Y:S02]  /*00a0*/  ULDC.64 UR4, c[0x0][0x198] ;  /* 0x0000660000047ab9 */ /* 0x000fe40000000a00 */
[----:B------:R-:W-:Y:S02]  /*00b0*/  UIADD3 UR6, UP0, UR4, 0xf0, URZ ;  /* 0x000000f004067890 */ /* 0x000fe4000ff1e03f */
[----:B------:R-:W-:Y:S02]  /*00c0*/  UIADD3 UR4, UP1, UR4, 0x1f0, URZ ;  /* 0x000001f004047890 */ /* 0x000fe4000ff3e03f */
[----:B------:R-:W-:Y:S02]  /*00d0*/  UIADD3.X UR7, URZ, UR5, URZ, UP0, !UPT ;  /* 0x000000053f077290 */ /* 0x000fe400087fe43f */
[----:B------:R-:W-:-:S07]  /*00e0*/  UIADD3.X UR5, URZ, UR5, URZ, UP1, !UPT ;  /* 0x000000053f057290 */ /* 0x000fce0008ffe43f */
[----:B------:R0:W-:Y:S02]  /*00f0*/  UTMACCTL.PF [UR6] ;  /* 0x00000000060079b9 */ /* 0x0001e40008040000 */
[----:B------:R0:W-:Y:S02]  /*0100*/  UTMACCTL.PF [UR4] ;  /* 0x00000000040079b9 */ /* 0x0001e40008040000 */
[----:B0-----:R-:W-:Y:S01]  /*0110*/  NOP ;  /* 0x0000000000007918 */ /* 0x001fe20000000000 */
.L_x_1:
[----:B------:R-:W-:Y:S05]  /*0120*/  BSYNC B0 ;  /* 0x0000000000007941 */ /* 0x000fea0003800000 */
.L_x_0:
[----:B------:R-:W0:Y:S02]  /*0130*/  SHFL.IDX PT, R2, R0, RZ, 0x1f ;  /* 0x00001fff00027589 */ /* 0x000e2400000e0000 */
[----:B0-----:R-:W-:-:S13]  /*0140*/  ISETP.NE.AND P0, PT, R2, RZ, PT ;  /* 0x000000ff0200720c */ /* 0x001fda0003f05270 */
[----:B------:R-:W-:Y:S05]  /*0150*/  @P0 BRA `(.L_x_2) ;  /* 0x0000000000d40947 */ /* 0x000fea0003800000 */
[----:B------:R-:W-:Y:S01]  /*0160*/  ELECT P0, URZ, PT ;  /* 0x00000000003f782f */ /* 0x000fe20003800000 */
[----:B------:R-:W-:-:S12]  /*0170*/  BSSY B0, `(.L_x_2) ;  /* 0x0000033000007945 */ /* 0x000fd80003800000 */
[----:B------:R-:W-:Y:S05]  /*0180*/  @!P0 BRA `(.L_x_3) ;  /* 0x0000000000c48947 */ /* 0x000fea0003800000 */
[----:B------:R-:W0:Y:S01]  /*0190*/  S2UR UR8, SR_CgaCtaId ;  /* 0x00000000000879c3 */ /* 0x000e220000008800 */
[----:B------:R-:W-:Y:S01]  /*01a0*/  UMOV UR4, 0x400 ;  /* 0x0000040000047882 */ /* 0x000fe20000000000 */
[----:B------:R-:W-:Y:S01]  /*01b0*/  UMOV UR5, 0x1 ;  /* 0x0000000100057882 */ /* 0x000fe20000000000 */
[----:B------:R-:W-:Y:S02]  /*01c0*/  UMOV UR6, 0x100 ;  /* 0x0000010000067882 */ /* 0x000fe40000000000 */
[----:B------:R-:W-:-:S04]  /*01d0*/  UIADD3 UR6, -UR6, 0x100000, URZ ;  /* 0x0010000006067890 */ /* 0x000fc8000fffe13f */
[----:B------:R-:W-:Y:S02]  /*01e0*/  USHF.L.U32 UR7, UR6, 0xb, URZ ;  /* 0x0000000b06077899 */ /* 0x000fe4000800063f */
[----:B------:R-:W-:Y:S02]  /*01f0*/  USHF.L.U32 UR6, UR6, 0x1, URZ ;  /* 0x0000000106067899 */ /* 0x000fe4000800063f */
[----:B0-----:R-:W-:Y:S02]  /*0200*/  ULEA UR8, UR8, UR4, 0x18 ;  /* 0x0000000408087291 */ /* 0x001fe4000f8ec03f */
[----:B------:R-:W-:-:S04]  /*0210*/  UIADD3 UR4, -UR5, 0x100000, URZ ;  /* 0x0010000005047890 */ /* 0x000fc8000fffe13f */
[----:B------:R-:W-:Y:S02]  /*0220*/  USHF.L.U32 UR5, UR4, 0xb, URZ ;  /* 0x0000000b04057899 */ /* 0x000fe4000800063f */
[----:B------:R-:W-:Y:S01]  /*0230*/  USHF.L.U32 UR4, UR4, 0x1, URZ ;  /* 0x0000000104047899 */ /* 0x000fe2000800063f */
[----:B------:R-:W0:Y:S11]  /*0240*/  FENCE.VIEW.ASYNC.S ;  /* 0x00000000000073c6 */ /* 0x000e360000000000 */
[----:B0-----:R0:W1:Y:S01]  /*0250*/  SYNCS.EXCH.64 URZ, [UR8], UR4 ;  /* 0x00000004083f75b2 */ /* 0x0010620008000100 */
[----:B------:R0:W2:Y:S01]  /*0260*/  SYNCS.EXCH.64 URZ, [UR8+0x90], UR6 ;  /* 0x00009006083f75b2 */ /* 0x0000a20008000100 */
[----:B------:R0:W3:Y:S01]  /*0270*/  SYNCS.EXCH.64 URZ, [UR8+0x8], UR4 ;  /* 0x00000804083f75b2 */ /* 0x0000e20008000100 */
[----:B------:R0:W4:Y:S01]  /*0280*/  SYNCS.EXCH.64 URZ, [UR8+0x98], UR6 ;  /* 0x00009806083f75b2 */ /* 0x0001220008000100 */
[----:B------:R0:W0:Y:S01]  /*0290*/  SYNCS.EXCH.64 URZ, [UR8+0x10], UR4 ;  /* 0x00001004083f75b2 */ /* 0x0000220008000100 */
        /* <DEDUP_REMOVED lines=31> */
[----:B-1234-:R-:W-:Y:S01]  /*0490*/  NOP ;  /* 0x0000000000007918 */ /* 0x01efe20000000000 */
.L_x_3:
[----:B0-----:R-:W-:Y:S05]  /*04a0*/  BSYNC B0 ;  /* 0x0000000000007941 */ /* 0x001fea0003800000 */
.L_x_2:
[----:B------:R-:W0:Y:S01]  /*04b0*/  SHFL.IDX PT, R0, R0, RZ, 0x1f ;  /* 0x00001fff00007589 */ /* 0x000e2200000e0000 */
[----:B------:R-:W-:Y:S01]  /*04c0*/  ELECT P0, URZ, PT ;  /* 0x00000000003f782f */ /* 0x000fe20003800000 */
[----:B------:R-:W1:Y:S01]  /*04d0*/  LDC R2, c[0x0][0x65c] ;  /* 0x00019700ff027b82 */ /* 0x000e620000000800 */
[----:B------:R-:W-:Y:S01]  /*04e0*/  SHF.R.S32.HI R6, RZ, 0x1f, R5 ;  /* 0x0000001fff067819 */ /* 0x000fe20000011405 */
[----:B------:R-:W2:Y:S01]  /*04f0*/  S2R R3, SR_CTAID.Y ;  /* 0x0000000000037919 */ /* 0x000ea20000002600 */
[----:B------:R-:W-:Y:S01]  /*0500*/  UMOV UR4, 0x20 ;  /* 0x0000002000047882 */ /* 0x000fe20000000000 */
[----:B------:R-:W-:Y:S01]  /*0510*/  ISETP.NE.AND P2, PT, R8, RZ, PT ;  /* 0x000000ff0800720c */ /* 0x000fe20003f45270 */
[----:B------:R-:W-:Y:S01]  /*0520*/  NOP ;  /* 0x0000000000007918 */ /* 0x000fe20000000000 */
[----:B------:R-:W3:Y:S01]  /*0530*/  S2R R4, SR_CTAID.X ;  /* 0x0000000000047919 */ /* 0x000ee20000002500 */
[----:B------:R-:W-:Y:S01]  /*0540*/  LEA.HI R6, R6, R5, RZ, 0x2 ;  /* 0x0000000506067211 */ /* 0x000fe200078f10ff */
[----:B------:R-:W-:Y:S01]  /*0550*/  NOP ;  /* 0x0000000000007918 */ /* 0x000fe20000000000 */
[----:B0-----:R-:W-:-:S02]  /*0560*/  ISETP.NE.OR P0, PT, R0, RZ, !P0 ;  /* 0x000000ff0000720c */ /* 0x001fc40004705670 */
[----:B-1----:R-:W-:-:S04]  /*0570*/  ISETP.NE.AND P3, PT, R2, 0x1, PT ;  /* 0x000000010200780c */ /* 0x002fc80003f65270 */
[----:B------:R-:W-:Y:S02]  /*0580*/  P2R R0, PR, RZ, 0x8 ;  /* 0x00000008ff007803 */ /* 0x000fe40000000000 */
[----:B------:R-:W-:-:S05]  /*0590*/  LOP3.LUT R0, R6, 0xfffffffc, RZ, 0xc0, !PT ;  /* 0xfffffffc06007812 */ /* 0x000fca00078ec0ff */
[----:B------:R-:W-:Y:S01]  /*05a0*/  VOTEU.ALL UP0, P0 ;  /* 0x00000000003f7886 */ /* 0x000fe20000000000 */
[----:B------:R-:W-:Y:S01]  /*05b0*/  IMAD.IADD R0, R5, 0x1, -R0 ;  /* 0x0000000105007824 */ /* 0x000fe200078e0a00 */
[----:B------:R-:W3:Y:S01]  /*05c0*/  @P3 LDC R17, c[0x0][0x10] ;  /* 0x00000400ff113b82 */ /* 0x000ee20000000800 */
[----:B------:R-:W-:Y:S01]  /*05d0*/  VOTEU.ALL UP1, P0 ;  /* 0x00000000003f7886 */ /* 0x000fe20000020000 */
[----:B--2---:R-:W-:Y:S01]  /*05e0*/  @P3 IMAD.MOV.U32 R6, RZ, RZ, R3 ;  /* 0x000000ffff063224 */ /* 0x004fe200078e0003 */
[----:B------:R-:W-:Y:S01]  /*05f0*/  @!UP0 UMOV UR6, 0x400 ;  /* 0x0000040000068882 */ /* 0x000fe20000000000 */
[----:B------:R-:W-:-:S04]  /*0600*/  @!UP0 UIADD3 UR4, -UR4, 0x100000, URZ ;  /* 0x0010000004048890 */ /* 0x000fc8000fffe13f */
[----:B------:R-:W-:Y:S02]  /*0610*/  @!UP0 USHF.L.U32 UR5, UR4, 0xb, URZ ;  /* 0x0000000b04058899 */ /* 0x000fe4000800063f */
[----:B------:R-:W-:Y:S01]  /*0620*/  @!UP0 USHF.L.U32 UR4, UR4, 0x1, URZ ;  /* 0x0000000104048899 */ /* 0x000fe2000800063f */
[----:B------:R-:W-:Y:S02]  /*0630*/  @P3 IMAD.MOV.U32 R7, RZ, RZ, RZ ;  /* 0x000000ffff073224 */ /* 0x000fe400078e00ff */
[----:B------:R-:W-:Y:S01]  /*0640*/  IMAD.MOV.U32 R5, RZ, RZ, RZ ;  /* 0x000000ffff057224 */ /* 0x000fe200078e00ff */
[----:B------:R-:W0:Y:S01]  /*0650*/  @!UP0 S2UR UR7, SR_CgaCtaId ;  /* 0x00000000000789c3 */ /* 0x000e220000008800 */
[----:B------:R-:W-:-:S07]  /*0660*/  @P3 IMAD.MOV.U32 R11, RZ, RZ, RZ ;  /* 0x000000ffff0b3224 */ /* 0x000fce00078e00ff */
[----:B------:R-:W1:Y:S01]  /*0670*/  @!P3 LDC R9, c[0x0][0xc] ;  /* 0x00000300ff09bb82 */ /* 0x000e620000000800 */
[----:B---3--:R-:W-:-:S04]  /*0680*/  @P3 IMAD.WIDE.U32 R16, R4, R17, R6 ;  /* 0x0000001104103225 */ /* 0x008fc800078e0006 */
[----:B------:R-:W-:Y:S01]  /*0690*/  @P3 IMAD.IADD R17, R17, 0x1, R11 ;  /* 0x0000000111113824 */ /* 0x000fe200078e020b */
[----:B0-----:R-:W-:Y:S01]  /*06a0*/  @!UP0 ULEA UR6, UR7, UR6, 0x18 ;  /* 0x0000000607068291 */ /* 0x001fe2000f8ec03f */
[----:B------:R-:W-:Y:S01]  /*06b0*/  VOTEU.ALL UP0, P0 ;  /* 0x00000000003f7886 */ /* 0x000fe20000000000 */
[----:B------:R-:W-:-:S04]  /*06c0*/  ISETP.NE.AND P0, PT, R0, 0x3, PT ;  /* 0x000000030000780c */ /* 0x000fc80003f05270 */
[----:B------:R-:W-:Y:S01]  /*06d0*/  ISETP.EQ.OR P0, PT, R0, RZ, !P0 ;  /* 0x000000ff0000720c */ /* 0x000fe20004702670 */
[----:B-1----:R-:W-:-:S03]  /*06e0*/  @!P3 IMAD.WIDE.U32 R6, R9, R3, R4 ;  /* 0x000000030906b225 */ /* 0x002fc600078e0004 */
[C---:B------:R-:W-:Y:S01]  /*06f0*/  ISETP.EQ.AND P0, PT, R8.reuse, RZ, P0 ;  /* 0x000000ff0800720c */ /* 0x040fe20000702270 */
[----:B------:R-:W-:Y:S01]  /*0700*/  VIADD R8, R8, 0xffffffff ;  /* 0xffffffff08087836 */ /* 0x000fe20000000000 */
[----:B------:R-:W0:Y:S02]  /*0710*/  FENCE.VIEW.ASYNC.S ;  /* 0x00000000000073c6 */ /* 0x000e240000000000 */
[----:B0-----:R0:W1:Y:S01]  /*0720*/  @!UP0 SYNCS.EXCH.64 URZ, [UR6+0x130], UR4 ;  /* 0x00013004063f85b2 */ /* 0x0010620008000100 */
[----:B------:R-:W-:Y:S01]  /*0730*/  @!P3 IMAD.MOV.U32 R16, RZ, RZ, R6 ;  /* 0x000000ffff10b224 */ /* 0x000fe200078e0006 */
[----:B------:R-:W-:Y:S01]  /*0740*/  SEL R19, RZ, 0x1, !P0 ;  /* 0x00000001ff137807 */ /* 0x000fe20004000000 */
[----:B------:R-:W-:Y:S01]  /*0750*/  @!P3 IMAD.MOV.U32 R17, RZ, RZ, R7 ;  /* 0x000000ffff11b224 */ /* 0x000fe200078e0007 */
[----:B------:R-:W-:-:S04]  /*0760*/  ISETP.GE.U32.AND P1, PT, R8, 0x2, PT ;  /* 0x000000020800780c */ /* 0x000fc80003f26070 */
[----:B------:R-:W-:Y:S01]  /*0770*/  SEL R19, R19, 0x2, P1 ;  /* 0x0000000213137807 */ /* 0x000fe20000800000 */
[----:B------:R0:W1:Y:S01]  /*0780*/  @!UP1 SYNCS.EXCH.64 URZ, [UR6+0x138], UR4 ;  /* 0x00013804063f95b2 */ /* 0x0000620008000100 */
[----:B------:R-:W-:Y:S01]  /*0790*/  NOP ;  /* 0x0000000000007918 */ /* 0x000fe20000000000 */
[----:B-1----:R-:W-:Y:S06]  /*07a0*/  BAR.SYNC.DEFER_BLOCKING 0x0 ;  /* 0x0000000000007b1d */ /* 0x002fec0000010000 */
[----:B------:R-:W-:Y:S05]  /*07b0*/  @!P2 BRA `(.L_x_4) ;  /* 0x00000094009ca947 */ /* 0x000fea0003800000 */
[----:B------:R-:W-:-:S13]  /*07c0*/  ISETP.GT.U32.AND P0, PT, R8, 0x1, PT ;  /* 0x000000010800780c */ /* 0x000fda0003f04070 */
[----:B0-----:R-:W-:Y:S05]  /*07d0*/  @P0 EXIT ;  /* 0x000000000000094d */ /* 0x001fea0003800000 */
[----:B------:R-:W-:Y:S01]  /*07e0*/  ULDC.64 UR4, c[0x0][0x650] ;  /* 0x0001940000047ab9 */ /* 0x000fe20000000a00 */
[----:B------:R-:W-:Y:S01]  /*07f0*/  PRMT R0, RZ, 0x7610, R0 ;  /* 0x00007610ff007816 */ /* 0x000fe20000000000 */
[----:B------:R-:W-:Y:S01]  /*0800*/  IMAD.MOV.U32 R153, RZ, RZ, -0x1 ;  /* 0xffffffffff997424 */ /* 0x000fe200078e00ff */
[----:B------:R-:W-:Y:S01]  /*0810*/  ISETP.GE.U32.AND P0, PT, R16, UR4, PT ;  /* 0x0000000410007c0c */ /* 0x000fe2000bf06070 */
[----:B------:R-:W-:Y:S02]  /*0820*/  IMAD.MOV.U32 R152, RZ, RZ, -0x1 ;  /* 0xffffffffff987424 */ /* 0x000fe400078e00ff */
[----:B------:R-:W-:Y:S01]  /*0830*/  IMAD.MOV.U32 R23, RZ, RZ, -0x1 ;  /* 0xffffffffff177424 */ /* 0x000fe200078e00ff */
[----:B------:R-:W-:-:S13]  /*0840*/  ISETP.GE.U32.AND.EX P0, PT, R17, UR5, PT, P0 ;  /* 0x0000000511007c0c */ /* 0x000fda000bf06100 */
[----:B------:R-:W-:Y:S05]  /*0850*/  @P0 BRA `(.L_x_5) ;  /* 0x0000000400540947 */ /* 0x000fea0003800000 */
[----:B------:R-:W0:Y:S01]  /*0860*/  LDC.64 R14, c[0x0][0x628] ;  /* 0x00018a00ff0e7b82 */ /* 0x000e220000000a00 */
[----:B------:R-:W-:Y:S02]  /*0870*/  IMAD.MOV.U32 R6, RZ, RZ, R16 ;  /* 0x000000ffff067224 */ /* 0x000fe400078e0010 */
[----:B------:R-:W-:-:S05]  /*0880*/  IMAD.MOV.U32 R7, RZ, RZ, R17 ;  /* 0x000000ffff077224 */ /* 0x000fca00078e0011 */
[----:B------:R-:W1:Y:S08]  /*0890*/  LDC R0, c[0x0][0x630] ;  /* 0x00018c00ff007b82 */ /* 0x000e700000000800 */
[----:B------:R-:W2:Y:S01]  /*08a0*/  LDC.64 R20, c[0x0][0x620] ;  /* 0x00018800ff147b82 */ /* 0x000ea20000000a00 */
[----:B0-----:R-:W-:-:S04]  /*08b0*/  ISETP.NE.U32.AND P0, PT, R14, RZ, PT ;  /* 0x000000ff0e00720c */ /* 0x001fc80003f05070 */
[----:B------:R-:W-:-:S13]  /*08c0*/  ISETP.NE.AND.EX P0, PT, R15, RZ, PT, P0 ;  /* 0x000000ff0f00720c */ /* 0x000fda0003f05300 */
[----:B-12---:R-:W-:Y:S05]  /*08d0*/  @!P0 BRA `(.L_x_6) ;  /* 0x0000000000288947 */ /* 0x006fea0003800000 */
[----:B------:R-:W0:Y:S02]  /*08e0*/  LDC R11, c[0x0][0x634] ;  /* 0x00018d00ff0b7b82 */ /* 0x000e240000000800 */
[----:B0-----:R-:W-:-:S05]  /*08f0*/  IADD3 R11, P0, R16, R11, RZ ;  /* 0x0000000b100b7210 */ /* 0x001fca0007f1e0ff */
[----:B------:R-:W-:-:S04]  /*0900*/  IMAD.X R13, RZ, RZ, R17, P0 ;  /* 0x000000ffff0d7224 */ /* 0x000fc800000e0611 */
[----:B------:R-:W-:-:S04]  /*0910*/  IMAD.WIDE.U32 R6, R13, R14, RZ ;  /* 0x0000000e0d067225 */ /* 0x000fc800078e00ff */
[----:B------:R-:W-:-:S04]  /*0920*/  IMAD.WIDE.U32 R8, P0, R11, R15, R6 ;  /* 0x0000000f0b087225 */ /* 0x000fc80007800006 */
[----:B------:R-:W-:-:S04]  /*0930*/  IMAD.WIDE.U32 R6, R11, R14, RZ ;  /* 0x0000000e0b067225 */ /* 0x000fc800078e00ff */
[----:B------:R-:W-:Y:S01]  /*0940*/  IMAD.X R11, RZ, RZ, RZ, P0 ;  /* 0x000000ffff0b7224 */ /* 0x000fe200000e06ff */
[----:B------:R-:W-:Y:S01]  /*0950*/  IADD3 RZ, P0, R7, R8, RZ ;  /* 0x0000000807ff7210 */ /* 0x000fe20007f1e0ff */
[----:B------:R-:W-:-:S04]  /*0960*/  IMAD.MOV.U32 R10, RZ, RZ, R9 ;  /* 0x000000ffff0a7224 */ /* 0x000fc800078e0009 */
[----:B------:R-:W-:-:S08]  /*0970*/  IMAD.WIDE.U32.X R6, R13, R15, R10, P0 ;  /* 0x0000000f0d067225 */ /* 0x000fd000000e040a */
.L_x_6:
[-CC-:B------:R-:W-:Y:S01]  /*0980*/  SHF.R.U64 R23, R6, R0.reuse, R7.reuse ;  /* 0x0000000006177219 */ /* 0x180fe20000001207 */
[----:B------:R-:W0:Y:S01]  /*0990*/  LDC R10, c[0x0][0x618] ;  /* 0x00018600ff0a7b82 */ /* 0x000e220000000800 */
[----:B------:R-:W-:Y:S01]  /*09a0*/  SHF.R.U32.HI R5, RZ, R0, R7 ;  /* 0x00000000ff057219 */ /* 0x000fe20000011607 */
[----:B------:R-:W-:Y:S01]  /*09b0*/  ULDC UR4, c[0x0][0x150] ;  /* 0x0000540000047ab9 */ /* 0x000fe20000000800 */
[----:B------:R-:W-:Y:S02]  /*09c0*/  IADD3 R9, P0, RZ, -R23, RZ ;  /* 0x80000017ff097210 */ /* 0x000fe40007f1e0ff */
[----:B------:R-:W-:-:S03]  /*09d0*/  I2FP.F32.U32 R0, R4 ;  /* 0x0000000400007245 */ /* 0x000fc60000201000 */
[----:B------:R-:W1:Y:S01]  /*09e0*/  LDC.64 R28, c[0x0][0x640] ;  /* 0x00019000ff1c7b82 */ /* 0x000e620000000a00 */
[----:B------:R-:W-:Y:S02]  /*09f0*/  IMAD.X R11, RZ, RZ, ~R5, P0 ;  /* 0x000000ffff0b7224 */ /* 0x000fe400000e0e05 */
[----:B------:R-:W-:Y:S01]  /*0a00*/  FMUL R0, R0, UR4 ;  /* 0x0000000400007c20 */ /* 0x000fe20008400000 */
[----:B------:R-:W-:Y:S01]  /*0a10*/  IMAD.WIDE.U32 R6, R9, R20, R16 ;  /* 0x0000001409067225 */ /* 0x000fe200078e0010 */
[----:B------:R-:W-:-:S03]  /*0a20*/  ULDC UR4, c[0x0][0x154] ;  /* 0x0000550000047ab9 */ /* 0x000fc60000000800 */
[----:B------:R-:W-:Y:S01]  /*0a30*/  IMAD R8, R11, R20, RZ ;  /* 0x000000140b087224 */ /* 0x000fe200078e02ff */
[----:B------:R-:W2:Y:S01]  /*0a40*/  LDC R5, c[0x0][0x144] ;  /* 0x00005100ff057b82 */ /* 0x000ea20000000800 */
[----:B------:R-:W3:Y:S02]  /*0a50*/  F2I.U32.TRUNC.NTZ R0, R0 ;  /* 0x0000000000007305 */ /* 0x000ee4000020f000 */
[----:B------:R-:W-:-:S04]  /*0a60*/  IMAD R9, R9, R21, R8 ;  /* 0x0000001509097224 */ /* 0x000fc800078e0208 */
[----:B------:R-:W-:Y:S01]  /*0a70*/  IMAD.IADD R7, R7, 0x1, R9 ;  /* 0x0000000107077824 */ /* 0x000fe200078e0209 */
[----:B------:R-:W4:Y:S01]  /*0a80*/  LDC R12, c[0x0][0x608] ;  /* 0x00018200ff0c7b82 */ /* 0x000f220000000800 */
[----:B------:R-:W-:-:S03]  /*0a90*/  IMAD.MOV.U32 R9, RZ, RZ, -0x1 ;  /* 0xffffffffff097424 */ /* 0x000fc600078e00ff */
[-CC-:B0-----:R-:W-:Y:S02]  /*0aa0*/  SHF.R.U64 R20, R6, R10.reuse, R7.reuse ;  /* 0x0000000a06147219 */ /* 0x181fe40000001207 */
[----:B------:R-:W-:Y:S02]  /*0ab0*/  I2FP.F32.U32 R6, R3 ;  /* 0x0000000300067245 */ /* 0x000fe40000201000 */
[----:B------:R-:W0:Y:S01]  /*0ac0*/  LDC R26, c[0x0][0x658] ;  /* 0x00019600ff1a7b82 */ /* 0x000e220000000800 */
[----:B-1----:R-:W-:Y:S01]  /*0ad0*/  ISETP.NE.U32.AND P0, PT, R28, RZ, PT ;  /* 0x000000ff1c00720c */ /* 0x002fe20003f05070 */
[----:B---3--:R-:W-:Y:S01]  /*0ae0*/  IMAD.MOV R8, RZ, RZ, -R0 ;  /* 0x000000ffff087224 */ /* 0x008fe200078e0a00 */
[----:B------:R-:W-:Y:S01]  /*0af0*/  SHF.R.U32.HI R7, RZ, R10, R7 ;  /* 0x0000000aff077219 */ /* 0x000fe20000011607 */
[----:B------:R-:W-:Y:S01]  /*0b00*/  FMUL R6, R6, UR4 ;  /* 0x0000000406067c20 */ /* 0x000fe20008400000 */
[----:B------:R-:W-:-:S03]  /*0b10*/  ISETP.NE.AND.EX P0, PT, R29, RZ, PT, P0 ;  /* 0x000000ff1d00720c */ /* 0x000fc60003f05300 */
[----:B------:R-:W1:Y:S01]  /*0b20*/  LDC R14, c[0x0][0x148] ;  /* 0x00005200ff0e7b82 */ /* 0x000e620000000800 */
[----:B--2---:R-:W-:-:S07]  /*0b30*/  IMAD R0, R5, R8, R4 ;  /* 0x0000000805007224 */ /* 0x004fce00078e0204 */
[----:B------:R-:W2:Y:S01]  /*0b40*/  LDC R24, c[0x0][0x600] ;  /* 0x00018000ff187b82 */ /* 0x000ea20000000800 */
[-CC-:B----4-:R-:W-:Y:S02]  /*0b50*/  SHF.R.U64 R30, R20, R12.reuse, R7.reuse ;  /* 0x0000000c141e7219 */ /* 0x190fe40000001207 */
[----:B------:R-:W-:Y:S01]  /*0b60*/  SHF.R.U32.HI R5, RZ, R12, R7 ;  /* 0x0000000cff057219 */ /* 0x000fe20000011607 */
[----:B------:R-:W-:Y:S01]  /*0b70*/  IMAD.MOV.U32 R7, RZ, RZ, 0x1 ;  /* 0x00000001ff077424 */ /* 0x000fe200078e00ff */
[----:B------:R3:W4:Y:S03]  /*0b80*/  F2I.U32.TRUNC.NTZ R12, R6 ;  /* 0x00000006000c7305 */ /* 0x000726000020f000 */
[----:B------:R-:W1:Y:S01]  /*0b90*/  LDC R15, c[0x0][0x648] ;  /* 0x00019200ff0f7b82 */ /* 0x000e620000000800 */
[-C--:B0-----:R-:W-:Y:S02]  /*0ba0*/  SHF.L.U32 R4, R9, R26.reuse, RZ ;  /* 0x0000001a09047219 */ /* 0x081fe400000006ff */
[----:B------:R-:W-:-:S02]  /*0bb0*/  SHF.R.U64 R32, R30, R26, R5 ;  /* 0x0000001a1e207219 */ /* 0x000fc40000001205 */
[----:B------:R-:W-:Y:S02]  /*0bc0*/  LOP3.LUT R11, RZ, R4, RZ, 0x33, !PT ;  /* 0x00000004ff0b7212 */ /* 0x000fe400078e33ff */
[-C--:B------:R-:W-:Y:S01]  /*0bd0*/  SHF.R.U32.HI R5, RZ, R26.reuse, R5 ;  /* 0x0000001aff057219 */ /* 0x080fe20000011605 */
[----:B------:R-:W0:Y:S01]  /*0be0*/  LDC R21, c[0x0][0x638] ;  /* 0x00018e00ff157b82 */ /* 0x000e220000000800 */
[----:B------:R-:W-:Y:S01]  /*0bf0*/  SHF.L.U32 R10, R7, R26, RZ ;  /* 0x0000001a070a7219 */ /* 0x000fe200000006ff */
[----:B------:R-:W-:-:S06]  /*0c00*/  IMAD.MOV.U32 R4, RZ, RZ, R32 ;  /* 0x000000ffff047224 */ /* 0x000fcc00078e0020 */
[----:B------:R-:W0:Y:S01]  /*0c10*/  LDC R153, c[0x0][0x610] ;  /* 0x00018400ff997b82 */ /* 0x000e220000000800 */
[----:B---34-:R-:W-:Y:S05]  /*0c20*/  @!P0 BRA `(.L_x_7) ;  /* 0x0000000000288947 */ /* 0x018fea0003800000 */
[----:B------:R-:W3:Y:S02]  /*0c30*/  LDC R9, c[0x0][0x64c] ;  /* 0x00019300ff097b82 */ /* 0x000ee40000000800 */
[----:B---3--:R-:W-:-:S05]  /*0c40*/  IADD3 R9, P0, R32, R9, RZ ;  /* 0x0000000920097210 */ /* 0x008fca0007f1e0ff */
        /* <DEDUP_REMOVED lines=8> */
.L_x_7:
[----:B-1----:R-:W-:Y:S01]  /*0cd0*/  SHF.R.U64 R4, R4, R15, R5 ;  /* 0x0000000f04047219 */ /* 0x002fe20000001205 */
[----:B--2---:R-:W-:Y:S01]  /*0ce0*/  VIADD R5, R24, 0xffffffff ;  /* 0xffffffff18057836 */ /* 0x004fe20000000000 */
[----:B------:R-:W-:Y:S01]  /*0cf0*/  LOP3.LUT R11, R30, R11, RZ, 0xc0, !PT ;  /* 0x0000000b1e0b7212 */ /* 0x000fe200078ec0ff */
[----:B------:R-:W-:Y:S02]  /*0d00*/  IMAD.MOV R12, RZ, RZ, -R12 ;  /* 0x000000ffff0c7224 */ /* 0x000fe400078e0a0c */
[----:B------:R-:W-:Y:S02]  /*0d10*/  IMAD.MOV R6, RZ, RZ, -R4 ;  /* 0x000000ffff067224 */ /* 0x000fe400078e0a04 */
[----:B------:R-:W-:Y:S01]  /*0d20*/  IMAD R11, R10, R4, R11 ;  /* 0x000000040a0b7224 */ /* 0x000fe200078e020b */
[----:B------:R-:W-:Y:S01]  /*0d30*/  LOP3.LUT R4, R20, R5, RZ, 0xc0, !PT ;  /* 0x0000000514047212 */ /* 0x000fe200078ec0ff */
[----:B------:R-:W-:Y:S02]  /*0d40*/  @P3 IMAD R0, R14, R12, R3 ;  /* 0x0000000c0e003224 */ /* 0x000fe400078e0203 */
[----:B0-----:R-:W-:-:S02]  /*0d50*/  IMAD R3, R6, R21, R32 ;  /* 0x0000001506037224 */ /* 0x001fc400078e0220 */
[----:B------:R-:W-:Y:S02]  /*0d60*/  IMAD R153, R11, R153, R0 ;  /* 0x000000990b997224 */ /* 0x000fe400078e0200 */
[----:B------:R-:W-:Y:S02]  /*0d70*/  IMAD R4, R3, R24, R4 ;  /* 0x0000001803047224 */ /* 0x000fe400078e0204 */
[----:B------:R-:W-:-:S03]  /*0d80*/  IMAD.MOV.U32 R0, RZ, RZ, 0x1 ;  /* 0x00000001ff007424 */ /* 0x000fc600078e00ff */
[----:B------:R-:W-:Y:S02]  /*0d90*/  SEL R152, R4, R153, !P3 ;  /* 0x0000009904987207 */ /* 0x000fe40005800000 */
[----:B------:R-:W-:-:S07]  /*0da0*/  SEL R153, R153, R4, !P3 ;  /* 0x0000000499997207 */ /* 0x000fce0005800000 */
.L_x_5:
[----:B------:R-:W-:-:S08]  /*0db0*/  NOP ;  /* 0x0000000000007918 */ /* 0x000fd00000000000 */
[----:B------:R-:W0:Y:S02]  /*0dc0*/  USETMAXREG.TRY_ALLOC.CTAPOOL UP0, 0xe8 ;  /* 0x000000e8000079c8 */ /* 0x000e240008000600 */
[----:B0-----:R-:W-:-:S13]  /*0dd0*/  PLOP3.LUT P0, PT, PT, PT, UP0, 0x80, 0x0 ;  /* 0x000000000000781c */ /* 0x001fda0003f0f008 */
[----:B------:R-:W-:Y:S05]  /*0de0*/  @!P0 BRA `(.L_x_5) ;  /* 0xfffffffc00f08947 */ /* 0x000fea000383ffff */
[----:B------:R-:W-:Y:S01]  /*0df0*/  ULDC.64 UR4, c[0x0][0x598] ;  /* 0x0001660000047ab9 */ /* 0x000fe20000000a00 */
[----:B------:R-:W-:Y:S01]  /*0e00*/  ULDC.64 UR36, c[0x0][0x208] ;  /* 0x0000820000247ab9 */ /* 0x000fe20000000a00 */
[----:B------:R-:W-:-:S04]  /*0e10*/  ISETP.NE.U32.AND P0, PT, RZ, UR4, PT ;  /* 0x00000004ff007c0c */ /* 0x000fc8000bf05070 */
[----:B------:R-:W-:-:S13]  /*0e20*/  ISETP.NE.AND.EX P0, PT, RZ, UR5, PT, P0 ;  /* 0x00000005ff007c0c */ /* 0x000fda000bf05300 */
[----:B------:R-:W-:Y:S05]  /*0e30*/  @!P0 BRA `(.L_x_8) ;  /* 0x00000000001c8947 */ /* 0x000fea0003800000 */
[----:B------:R-:W0:Y:S02]  /*0e40*/  LDC.64 R4, c[0x0][0x598] ;  /* 0x00016600ff047b82 */ /* 0x000e240000000a00 */
[----:B0-----:R-:W2:Y:S02]  /*0e50*/  LDG.E.64 R4, desc[UR36][R4.64] ;  /* 0x0000002404047981 */ /* 0x001ea4000c1e1b00 */
[----:B--2---:R-:W-:-:S04]  /*0e60*/  ISETP.NE.U32.AND P0, PT, R4, RZ, PT ;  /* 0x000000ff0400720c */ /* 0x004fc80003f05070 */
[----:B------:R-:W-:-:S13]  /*0e70*/  ISETP.NE.AND.EX P0, PT, R5, RZ, PT, P0 ;  /* 0x000000ff0500720c */ /* 0x000fda0003f05300 */
[----:B------:R-:W-:Y:S05]  /*0e80*/  @!P0 BRA `(.L_x_8) ;  /* 0x0000000000088947 */ /* 0x000fea0003800000 */
[----:B------:R0:W5:Y:S01]  /*0e90*/  LD.E R154, desc[UR36][R4.64] ;  /* 0x00000024049a7980 */ /* 0x000162000c101900 */
[----:B------:R-:W-:Y:S05]  /*0ea0*/  BRA `(.L_x_9) ;  /* 0x0000000000247947 */ /* 0x000fea0003800000 */
.L_x_8:
[----:B------:R-:W-:Y:S02]  /*0eb0*/  ULDC.64 UR4, c[0x0][0x588] ;  /* 0x0001620000047ab9 */ /* 0x000fe40000000a00 */
[----:B------:R-:W-:-:S04]  /*0ec0*/  ISETP.NE.U32.AND P0, PT, RZ, UR4, PT ;  /* 0x00000004ff007c0c */ /* 0x000fc8000bf05070 */
[----:B------:R-:W-:-:S13]  /*0ed0*/  ISETP.NE.AND.EX P0, PT, RZ, UR5, PT, P0 ;  /* 0x00000005ff007c0c */ /* 0x000fda000bf05300 */
[----:B------:R-:W-:Y:S05]  /*0ee0*/  @!P0 BRA `(.L_x_10) ;  /* 0x00000000000c8947 */ /* 0x000fea0003800000 */
[----:B------:R-:W0:Y:S02]  /*0ef0*/  LDC.64 R154, c[0x0][0x588] ;  /* 0x00016200ff9a7b82 */ /* 0x000e240000000a00 */
[----:B0-----:R1:W5:Y:S01]  /*0f00*/  LDG.E R154, desc[UR36][R154.64] ;  /* 0x000000249a9a7981 */ /* 0x001362000c1e1900 */
[----:B------:R-:W-:Y:S05]  /*0f10*/  BRA `(.L_x_9) ;  /* 0x0000000000087947 */ /* 0x000fea0003800000 */
.L_x_10:
[----:B------:R-:W-:Y:S02]  /*0f20*/  ULDC UR4, c[0x0][0x580] ;  /* 0x0001600000047ab9 */ /* 0x000fe40000000800 */
[----:B------:R-:W-:-:S07]  /*0f30*/  IMAD.U32 R154, RZ, RZ, UR4 ;  /* 0x00000004ff9a7e24 */ /* 0x000fce000f8e00ff */
.L_x_9:
[----:B------:R-:W-:Y:S02]  /*0f40*/  ULDC.64 UR4, c[0x0][0x5a0] ;  /* 0x0001680000047ab9 */ /* 0x000fe40000000a00 */
[----:B------:R-:W-:-:S04]  /*0f50*/  ISETP.NE.U32.AND P0, PT, RZ, UR4, PT ;  /* 0x00000004ff007c0c */ /* 0x000fc8000bf05070 */
[----:B------:R-:W-:-:S13]  /*0f60*/  ISETP.NE.AND.EX P0, PT, RZ, UR5, PT, P0 ;  /* 0x00000005ff007c0c */ /* 0x000fda000bf05300 */
[----:B------:R-:W-:Y:S05]  /*0f70*/  @!P0 BRA `(.L_x_11) ;  /* 0x00000000001c8947 */ /* 0x000fea0003800000 */
[----:B0-----:R-:W0:Y:S02]  /*0f80*/  LDC.64 R4, c[0x0][0x5a0] ;  /* 0x00016800ff047b82 */ /* 0x001e240000000a00 */
[----:B0-----:R-:W2:Y:S02]  /*0f90*/  LDG.E.64 R4, desc[UR36][R4.64] ;  /* 0x0000002404047981 */ /* 0x001ea4000c1e1b00 */
[----:B--2---:R-:W-:-:S04]  /*0fa0*/  ISETP.NE.U32.AND P0, PT, R4, RZ, PT ;  /* 0x000000ff0400720c */ /* 0x004fc80003f05070 */
[----:B------:R-:W-:-:S13]  /*0fb0*/  ISETP.NE.AND.EX P0, PT, R5, RZ, PT, P0 ;  /* 0x000000ff0500720c */ /* 0x000fda0003f05300 */
[----:B------:R-:W-:Y:S05]  /*0fc0*/  @!P0 BRA `(.L_x_11) ;  /* 0x0000000000088947 */ /* 0x000fea0003800000 */
[----:B-1----:R0:W5:Y:S01]  /*0fd0*/  LD.E R155, desc[UR36][R4.64] ;  /* 0x00000024049b7980 */ /* 0x002162000c101900 */
[----:B------:R-:W-:Y:S05]  /*0fe0*/  BRA `(.L_x_12) ;  /* 0x0000000000247947 */ /* 0x000fea0003800000 */
.L_x_11:
[----:B------:R-:W-:Y:S02]  /*0ff0*/  ULDC.64 UR4, c[0x0][0x590] ;  /* 0x0001640000047ab9 */ /* 0x000fe40000000a00 */
[----:B------:R-:W-:-:S04]  /*1000*/  ISETP.NE.U32.AND P0, PT, RZ, UR4, PT ;  /* 0x00000004ff007c0c */ /* 0x000fc8000bf05070 */
[----:B------:R-:W-:-:S13]  /*1010*/  ISETP.NE.AND.EX P0, PT, RZ, UR5, PT, P0 ;  /* 0x00000005ff007c0c */ /* 0x000fda000bf05300 */
[----:B------:R-:W-:Y:S05]  /*1020*/  @!P0 BRA `(.L_x_13) ;  /* 0x00000000000c8947 */ /* 0x000fea0003800000 */
[----:B0-----:R-:W1:Y:S02]  /*1030*/  LDC.64 R4, c[0x0][0x590] ;  /* 0x00016400ff047b82 */ /* 0x001e640000000a00 */
[----:B-1----:R1:W5:Y:S01]  /*1040*/  LDG.E R155, desc[UR36][R4.64] ;  /* 0x00000024049b7981 */ /* 0x002362000c1e1900 */
[----:B------:R-:W-:Y:S05]  /*1050*/  BRA `(.L_x_12) ;  /* 0x0000000000087947 */ /* 0x000fea0003800000 */
.L_x_13:
[----:B------:R-:W-:Y:S02]  /*1060*/  ULDC UR4, c[0x0][0x584] ;  /* 0x0001610000047ab9 */ /* 0x000fe40000000800 */
[----:B-1----:R-:W-:-:S07]  /*1070*/  IMAD.U32 R155, RZ, RZ, UR4 ;  /* 0x00000004ff9b7e24 */ /* 0x002fce000f8e00ff */
.L_x_12:
[----:B------:R-:W-:-:S13]  /*1080*/  LOP3.LUT P0, RZ, R0, 0xff, RZ, 0xc0, !PT ;  /* 0x000000ff00ff7812 */ /* 0x000fda000780c0ff */
[----:B------:R-:W-:Y:S05]  /*1090*/  @!P0 EXIT ;  /* 0x000000000000894d */ /* 0x000fea0003800000 */
[----:B------:R-:W-:Y:S01]  /*10a0*/  ULDC UR4, c[0x0][0x28c] ;  /* 0x0000a30000047ab9 */ /* 0x000fe20000000800 */
[----:B------:R-:W-:Y:S01]  /*10b0*/  LOP3.LUT R158, R19, 0x1, RZ, 0xfc, !PT ;  /* 0x00000001139e7812 */ /* 0x000fe200078efcff */
[----:B------:R-:W-:Y:S01]  /*10c0*/  UIADD3 UR4, UR4, 0xf, URZ ;  /* 0x0000000f04047890 */ /* 0x000fe2000fffe03f */
[----:B------:R-:W-:Y:S01]  /*10d0*/  UMOV UR38, URZ ;  /* 0x0000003f00267c82 */ /* 0x000fe20008000000 */
[----:B------:R-:W-:Y:S02]  /*10e0*/  UMOV UR39, URZ ;  /* 0x0000003f00277c82 */ /* 0x000fe40008000000 */
[----:B------:R-:W-:-:S04]  /*10f0*/  USHF.R.S32.HI UR5, URZ, 0x1f, UR4 ;  /* 0x0000001f3f057899 */ /* 0x000fc80008011404 */
[----:B------:R-:W-:-:S04]  /*1100*/  ULEA.HI UR5, UR5, UR4, URZ, 0x4 ;  /* 0x0000000405057291 */ /* 0x000fc8000f8f203f */
[----:B------:R-:W-:-:S12]  /*1110*/  USHF.R.S32.HI UR40, URZ, 0x4, UR5 ;  /* 0x000000043f287899 */ /* 0x000fd80008011405 */
.L_x_287:
[----:B------:R-:W-:Y:S01]  /*1120*/  LOP3.LUT R0, R18, 0x80, RZ, 0xc0, !PT ;  /* 0x0000008012007812 */ /* 0x000fe200078ec0ff */
[----:B--2---:R-:W2:Y:S01]  /*1130*/  S2UR UR7, SR_CgaCtaId ;  /* 0x00000000000779c3 */ /* 0x004ea20000008800 */
[----:B------:R-:W-:Y:S02]  /*1140*/  UMOV UR6, 0x400 ;  /* 0x0000040000067882 */ /* 0x000fe40000000000 */
[----:B------:R-:W-:-:S06]  /*1150*/  SHF.R.U32.HI R0, RZ, 0x7, R0 ;  /* 0x00000007ff007819 */ /* 0x000fcc0000011600 */
[----:B---3--:R-:W3:Y:S01]  /*1160*/  SHFL.IDX PT, R0, R0, RZ, 0x1f ;  /* 0x00001fff00007589 */ /* 0x008ee200000e0000 */
[----:B--2---:R-:W-:Y:S01]  /*1170*/  ULEA UR42, UR7, UR6, 0x18 ;  /* 0x00000006072a7291 */ /* 0x004fe2000f8ec03f */
[----:B---3--:R-:W-:-:S13]  /*1180*/  R2UR UR4, R0 ;  /* 0x00000000000472ca */ /* 0x008fda00000e0000 */
[----:B------:R-:W-:-:S04]  /*1190*/  ULEA.HI UR5, UR4, UR4, URZ, 0x1 ;  /* 0x0000000404057291 */ /* 0x000fc8000f8f083f */
[----:B------:R-:W-:-:S04]  /*11a0*/  ULOP3.LUT UR5, UR5, 0x1ffffe, URZ, 0xc0, !UPT ;  /* 0x001ffffe05057892 */ /* 0x000fc8000f8ec03f */
[----:B------:R-:W-:-:S03]  /*11b0*/  UIADD3 UR5, UR4, -UR5, URZ ;  /* 0x8000000504057290 */ /* 0x000fc6000fffe03f */
[----:B------:R-:W-:Y:S01]  /*11c0*/  ULDC UR4, c[0x0][0x28c] ;  /* 0x0000a30000047ab9 */ /* 0x000fe20000000800 */
[----:B------:R-:W-:Y:S01]  /*11d0*/  ULEA UR5, UR5, UR42, 0xb ;  /* 0x0000002a05057291 */ /* 0x000fe2000f8e583f */
[----:B------:R-:W-:-:S03]  /*11e0*/  ISETP.LT.AND P0, PT, RZ, UR4, PT ;  /* 0x00000004ff007c0c */ /* 0x000fc6000bf01270 */
[----:B------:R-:W-:-:S04]  /*11f0*/  UIADD3 UR5, UR5, 0x200, URZ ;  /* 0x0000020005057890 */ /* 0x000fc8000fffe03f */
[----:B------:R-:W-:-:S04]  /*1200*/  USHF.R.U32.HI UR5, URZ, 0x4, UR5 ;  /* 0x000000043f057899 */ /* 0x000fc80008011605 */
[----:B------:R-:W-:Y:S02]  /*1210*/  ULOP3.LUT UR41, UR5, 0x3fff, URZ, 0xc0, !UPT ;  /* 0x00003fff05297892 */ /* 0x000fe4000f8ec03f */
[----:B-1----:R-:W-:Y:S10]  /*1220*/  @P0 BRA `(.L_x_14) ;  /* 0x0000000000400947 */ /* 0x002ff40003800000 */
[----:B------:R-:W-:Y:S01]  /*1230*/  MOV R0, 0x0 ;  /* 0x0000000000007802 */ /* 0x000fe20000000f00 */
[----:B------:R-:W-:Y:S01]  /*1240*/  ULDC.64 UR4, c[0x4][0x68] ;  /* 0x01001a0000047ab9 */ /* 0x000fe20000000a00 */
[----:B------:R-:W-:Y:S01]  /*1250*/  ULDC.64 UR6, c[0x4][0x8] ;  /* 0x0100020000067ab9 */ /* 0x000fe20000000a00 */
[----:B01----:R-:W-:Y:S01]  /*1260*/  IMAD.U32 R4, RZ, RZ, UR4 ;  /* 0x00000004ff047e24 */ /* 0x003fe2000f8e00ff */
[----:B------:R0:W1:Y:S01]  /*1270*/  LDC.64 R14, c[0x4][R0] ;  /* 0x01000000000e7b82 */ /* 0x0000620000000a00 */
[----:B------:R-:W-:Y:S01]  /*1280*/  IMAD.U32 R5, RZ, RZ, UR5 ;  /* 0x00000005ff057e24 */ /* 0x000fe2000f8e00ff */
[----:B------:R-:W-:Y:S01]  /*1290*/  ULDC.64 UR4, c[0x4][0x70] ;  /* 0x01001c0000047ab9 */ /* 0x000fe20000000a00 */
[----:B------:R-:W-:Y:S02]  /*12a0*/  IMAD.U32 R10, RZ, RZ, UR6 ;  /* 0x00000006ff0a7e24 */ /* 0x000fe4000f8e00ff */
[----:B------:R-:W-:Y:S02]  /*12b0*/  IMAD.U32 R6, RZ, RZ, UR4 ;  /* 0x00000004ff067e24 */ /* 0x000fe4000f8e00ff */
[----:B------:R-:W-:-:S02]  /*12c0*/  IMAD.U32 R7, RZ, RZ, UR5 ;  /* 0x00000005ff077e24 */ /* 0x000fc4000f8e00ff */
[----:B------:R-:W-:Y:S02]  /*12d0*/  IMAD.U32 R11, RZ, RZ, UR7 ;  /* 0x00000007ff0b7e24 */ /* 0x000fe4000f8e00ff */
[----:B------:R-:W-:Y:S02]  /*12e0*/  IMAD.MOV.U32 R8, RZ, RZ, 0x1e1 ;  /* 0x000001e1ff087424 */ /* 0x000fe400078e00ff */
[----:B------:R-:W-:Y:S02]  /*12f0*/  IMAD.MOV.U32 R12, RZ, RZ, 0x1 ;  /* 0x00000001ff0c7424 */ /* 0x000fe400078e00ff */
[----:B0-----:R-:W-:-:S07]  /*1300*/  IMAD.MOV.U32 R13, RZ, RZ, RZ ;  /* 0x000000ffff0d7224 */ /* 0x001fce00078e00ff */
[----:B------:R-:W-:-:S07]  /*1310*/  LEPC R20, `(.L_x_14) ;  /* 0x000000001014794e */ /* 0x000fce0000000000 */
[----:B-1---5:R-:W-:Y:S05]  /*1320*/  CALL.ABS.NOINC R14 ;  /* 0x000000000e007343 */ /* 0x022fea0003c00000 */
.L_x_14:
[----:B------:R-:W-:-:S13]  /*1330*/  ISETP.NE.AND P0, PT, R158, 0x3, PT ;  /* 0x000000039e00780c */ /* 0x000fda0003f05270 */
[----:B------:R-:W-:Y:S05]  /*1340*/  @!P0 BRA `(.L_x_15) ;  /* 0x0000000000048947 */ /* 0x000fea0003800000 */
[----:B------:R-:W-:Y:S01]  /*1350*/  BPT.TRAP 0x1 ;  /* 0x000000040000795c */ /* 0x000fe20000300000 */
.L_x_15:
[----:B------:R-:W-:Y:S02]  /*1360*/  IMAD.U32 R3, RZ, RZ, UR39 ;  /* 0x00000027ff037e24 */ /* 0x000fe4000f8e00ff */
[----:B------:R-:W-:-:S03]  /*1370*/  IMAD.U32 R0, RZ, RZ, UR38 ;  /* 0x00000026ff007e24 */ /* 0x000fc6000f8e00ff */
[----:B------:R-:W-:Y:S02]  /*1380*/  LEA R3, R3, UR42, 0x3 ;  /* 0x0000002a03037c11 */ /* 0x000fe4000f8e18ff */
[----:B------:R-:W-:-:S04]  /*1390*/  SHF.L.U32 R0, R0, 0x1f, RZ ;  /* 0x0000001f00007819 */ /* 0x000fc800000006ff */
[----:B------:R2:W3:Y:S01]  /*13a0*/  SYNCS.PHASECHK.TRANS64.TRYWAIT P1, [R3+URZ], R0 ;  /* 0x00000000030075a7 */ /* 0x0004e2000802017f */
[----:B------:R-:W-:Y:S05]  /*13b0*/  @!P0 BRA `(.L_x_16) ;  /* 0x0000000000048947 */ /* 0x000fea0003800000 */
[----:B------:R-:W-:Y:S01]  /*13c0*/  BPT.TRAP 0x1 ;  /* 0x000000040000795c */ /* 0x000fe20000300000 */
.L_x_16:
[----:B---3--:R-:W-:Y:S05]  /*13d0*/  @P1 BRA `(.L_x_17) ;  /* 0x0000000000081947 */ /* 0x008fea0003800000 */
[----:B------:R-:W3:Y:S02]  /*13e0*/  SYNCS.PHASECHK.TRANS64.TRYWAIT P1, [R3+URZ], R0 ;  /* 0x00000000030075a7 */ /* 0x000ee4000802017f */
[----:B---3--:R-:W-:Y:S05]  /*13f0*/  @!P1 BRA `(.L_x_18) ;  /* 0x000000a800109947 */ /* 0x008fea0003800000 */
.L_x_17:
[----:B------:R-:W-:-:S04]  /*1400*/  UISETP.LT.AND UP0, UPT, UR40, 0x1, UPT ;  /* 0x000000012800788c */ /* 0x000fc8000bf01270 */
[----:B------:R-:W-:-:S06]  /*1410*/  USEL UR4, UR40, 0x1, UP0 ;  /* 0x0000000128047887 */ /* 0x000fcc0008000000 */
[----:B--23--:R-:W-:Y:S01]  /*1420*/  IMAD.U32 R0, RZ, RZ, UR4 ;  /* 0x00000004ff007e24 */ /* 0x00cfe2000f8e00ff */
[----:B------:R-:W-:Y:S05]  /*1430*/  WARPSYNC.ALL ;  /* 0x0000000000007948 */ /* 0x000fea0003800000 */
[----:B------:R-:W-:-:S04]  /*1440*/  IADD3 R0, -R0, UR40, RZ ;  /* 0x0000002800007c10 */ /* 0x000fc8000fffe1ff */
[----:B------:R-:W-:Y:S01]  /*1450*/  ISETP.GE.AND P1, PT, R0, 0x1, PT ;  /* 0x000000010000780c */ /* 0x000fe20003f26270 */
[----:B------:R-:W-:Y:S01]  /*1460*/  UIADD3 UR4, UR42, 0x12200, URZ ;  /* 0x000122002a047890 */ /* 0x000fe2000fffe03f */
[----:B------:R-:W-:Y:S01]  /*1470*/  WARPGROUP.ARRIVE ;  /* 0x00000000000079c5 */ /* 0x000fe20000000000 */
[----:B------:R-:W-:Y:S02]  /*1480*/  ULOP3.LUT UR41, UR41, 0x10000, URZ, 0xfc, !UPT ;  /* 0x0001000029297892 */ /* 0x000fe4000f8efc3f */
[----:B------:R-:W-:Y:S01]  /*1490*/  USHF.R.U32.HI UR4, URZ, 0x4, UR4 ;  /* 0x000000043f047899 */ /* 0x000fe20008011604 */
[----:B------:R-:W-:Y:S01]  /*14a0*/  UMOV UR5, 0xc0000010 ;  /* 0xc000001000057882 */ /* 0x000fe20000000000 */
[----:B------:R-:W-:Y:S02]  /*14b0*/  UMOV UR7, 0xc0000010 ;  /* 0xc000001000077882 */ /* 0x000fe40000000000 */
[----:B------:R-:W-:-:S04]  /*14c0*/  ULOP3.LUT UR4, UR4, 0x3fff, URZ, 0xc0, !UPT ;  /* 0x00003fff04047892 */ /* 0x000fc8000f8ec03f */
[----:B------:R-:W-:Y:S02]  /*14d0*/  ULOP3.LUT UR10, UR4, 0x10000, URZ, 0xfc, !UPT ;  /* 0x00010000040a7892 */ /* 0x000fe4000f8efc3f */
[----:B------:R-:W-:Y:S02]  /*14e0*/  ULEA UR4, UR39, UR41, 0x8 ;  /* 0x0000002927047291 */ /* 0x000fe4000f8e403f */
[----:B------:R-:W-:-:S09]  /*14f0*/  ULEA UR6, UR39, UR10, 0x9 ;  /* 0x0000000a27067291 */ /* 0x000fd2000f8e483f */
[----:B------:R-:W-:Y:S03]  /*1500*/  HGMMA.64x256x16.F32.BF16 R24, gdesc[UR4], RZ, !UPT, gsb0 ;  /* 0x03e00000041879f0 */ /* 0x000fe6000c0018ff */
[----:B------:R-:W-:Y:S02]  /*1510*/  WARPGROUP.DEPBAR.LE gsb0, 0x0 ;  /* 0x00008000000079c5 */ /* 0x000fe40000010000 */
[----:B------:R-:W-:Y:S05]  /*1520*/  @!P1 BRA `(.L_x_19) ;  /* 0x0000000000bc9947 */ /* 0x000fea0003800000 */
[----:B------:R-:W-:Y:S02]  /*1530*/  UIADD3 UR4, UR39, 0x1, URZ ;  /* 0x0000000127047890 */ /* 0x000fe4000fffe03f */
[----:B------:R-:W-:Y:S02]  /*1540*/  UMOV UR9, UR39 ;  /* 0x0000002700097c82 */ /* 0x000fe40008000000 */
[----:B------:R-:W-:-:S04]  /*1550*/  UISETP.NE.AND UP0, UPT, UR4, 0x12, UPT ;  /* 0x000000120400788c */ /* 0x000fc8000bf05270 */
[----:B------:R-:W-:Y:S02]  /*1560*/  USEL UR5, URZ, 0x1, UP0 ;  /* 0x000000013f057887 */ /* 0x000fe40008000000 */
[----:B------:R-:W-:Y:S02]  /*1570*/  USEL UR8, UR4, URZ, UP0 ;  /* 0x0000003f04087287 */ /* 0x000fe40008000000 */
[----:B------:R-:W-:-:S06]  /*1580*/  ULOP3.LUT UR5, UR38, UR5, URZ, 0x3c, !UPT ;  /* 0x0000000526057292 */ /* 0x000fcc000f8e3c3f */
[----:B01----:R-:W-:-:S07]  /*1590*/  IMAD.U32 R5, RZ, RZ, UR5 ;  /* 0x00000005ff057e24 */ /* 0x003fce000f8e00ff */
.L_x_26:
[----:B01----:R-:W-:Y:S05]  /*15a0*/  @!P0 BRA `(.L_x_20) ;  /* 0x0000000000048947 */ /* 0x003fea0003800000 */
[----:B------:R-:W-:Y:S01]  /*15b0*/  BPT.TRAP 0x1 ;  /* 0x000000040000795c */ /* 0x000fe20000300000 */
.L_x_20:
[----:B------:R-:W0:Y:S01]  /*15c0*/  S2UR UR5, SR_CgaCtaId ;  /* 0x00000000000579c3 */ /* 0x000e220000008800 */
[----:B------:R-:W-:Y:S01]  /*15d0*/  UMOV UR4, 0x400 ;  /* 0x0000040000047882 */ /* 0x000fe20000000000 */
[----:B------:R-:W-:Y:S01]  /*15e0*/  SHF.L.U32 R3, R5, 0x1f, RZ ;  /* 0x0000001f05037819 */ /* 0x000fe200000006ff */
[----:B0-----:R-:W-:-:S04]  /*15f0*/  ULEA UR11, UR5, UR4, 0x18 ;  /* 0x00000004050b7291 */ /* 0x001fc8000f8ec03f */
[----:B------:R-:W-:-:S09]  /*1600*/  ULEA UR4, UR8, UR11, 0x3 ;  /* 0x0000000b08047291 */ /* 0x000fd2000f8e183f */
[----:B------:R0:W1:Y:S01]  /*1610*/  SYNCS.PHASECHK.TRANS64.TRYWAIT P1, [UR4], R3 ;  /* 0x00000003ff0075a7 */ /* 0x0000620008020144 */
[----:B------:R-:W-:Y:S05]  /*1620*/  @!P0 BRA `(.L_x_21) ;  /* 0x0000000000048947 */ /* 0x000fea0003800000 */
[----:B------:R-:W-:Y:S01]  /*1630*/  BPT.TRAP 0x1 ;  /* 0x000000040000795c */ /* 0x000fe20000300000 */
.L_x_21:
[----:B-1----:R-:W-:Y:S05]  /*1640*/  @P1 BRA `(.L_x_22) ;  /* 0x0000000000081947 */ /* 0x002fea0003800000 */
[----:B------:R-:W1:Y:S02]  /*1650*/  SYNCS.PHASECHK.TRANS64.TRYWAIT P1, [UR4], R3 ;  /* 0x00000003ff0075a7 */ /* 0x000e640008020144 */
[----:B-1----:R-:W-:Y:S05]  /*1660*/  @!P1 BRA `(.L_x_23) ;  /* 0x000000a400889947 */ /* 0x002fea0003800000 */
.L_x_22:
[----:B------:R-:W-:Y:S01]  /*1670*/  ULEA UR4, UR8, UR41, 0x8 ;  /* 0x0000002908047291 */ /* 0x000fe2000f8e403f */
[----:B------:R-:W-:Y:S01]  /*1680*/  WARPGROUP.ARRIVE ;  /* 0x00000000000079c5 */ /* 0x000fe20000000000 */
[----:B------:R-:W-:Y:S01]  /*1690*/  ULEA UR6, UR8, UR10, 0x9 ;  /* 0x0000000a08067291 */ /* 0x000fe2000f8e483f */
[----:B------:R-:W-:Y:S01]  /*16a0*/  UMOV UR5, 0xc0000010 ;  /* 0xc000001000057882 */ /* 0x000fe20000000000 */
[----:B------:R-:W-:-:S07]  /*16b0*/  UMOV UR7, 0xc0000010 ;  /* 0xc000001000077882 */ /* 0x000fce0000000000 */
[----:B------:R-:W-:Y:S03]  /*16c0*/  HGMMA.64x256x16.F32.BF16 R24, gdesc[UR4], R24, gsb0 ;  /* 0x03e00000041879f0 */ /* 0x000fe60008001818 */
[----:B------:R-:W-:Y:S02]  /*16d0*/  WARPGROUP.DEPBAR.LE gsb0, 0x0 ;  /* 0x00008000000079c5 */ /* 0x000fe40000010000 */
[----:B------:R-:W-:Y:S05]  /*16e0*/  @!P0 BRA `(.L_x_24) ;  /* 0x0000000000048947 */ /* 0x000fea0003800000 */
[----:B------:R-:W-:Y:S01]  /*16f0*/  BPT.TRAP 0x1 ;  /* 0x000000040000795c */ /* 0x000fe20000300000 */
.L_x_24:
[----:B------:R-:W-:Y:S01]  /*1700*/  ULEA UR4, UR9, UR11, 0x3 ;  /* 0x0000000b09047291 */ /* 0x000fe2000f8e183f */
[----:B------:R-:W-:-:S03]  /*1710*/  ISETP.GT.U32.AND P1, PT, R19, 0x1, PT ;  /* 0x000000011300780c */ /* 0x000fc60003f24070 */
[----:B------:R-:W-:-:S04]  /*1720*/  UIADD3 UR4, UR4, 0x90, URZ ;  /* 0x0000009004047890 */ /* 0x000fc8000fffe03f */
[----:B------:R-:W-:-:S09]  /*1730*/  UPRMT UR4, URZ, 0x654, UR4 ;  /* 0x000006543f047896 */ /* 0x000fd20008000004 */
[----:B------:R-:W-:Y:S01]  /*1740*/  SYNCS.ARRIVE.TRANS64.RED.A1T0 RZ, [UR4], RZ ;  /* 0x000000ffffff79a7 */ /* 0x000fe20008100404 */
[----:B------:R-:W-:Y:S05]  /*1750*/  @P1 BRA `(.L_x_25) ;  /* 0x0000000000041947 */ /* 0x000fea0003800000 */
[----:B------:R-:W-:Y:S01]  /*1760*/  BPT.TRAP 0x1 ;  /* 0x000000040000795c */ /* 0x000fe20000300000 */
.L_x_25:
[----:B------:R-:W-:Y:S01]  /*1770*/  UIADD3 UR8, UR8, 0x1, URZ ;  /* 0x0000000108087890 */ /* 0x000fe2000fffe03f */
[C---:B------:R-:W-:Y:S01]  /*1780*/  ISETP.GT.AND P1, PT, R0.reuse, 0x1, PT ;  /* 0x000000010000780c */ /* 0x040fe20003f24270 */
[----:B------:R-:W-:Y:S01]  /*1790*/  UIADD3 UR9, UR9, 0x1, URZ ;  /* 0x0000000109097890 */ /* 0x000fe2000fffe03f */
[----:B------:R-:W-:Y:S01]  /*17a0*/  VIADD R0, R0, 0xffffffff ;  /* 0xffffffff00007836 */ /* 0x000fe20000000000 */
[----:B------:R-:W-:Y:S02]  /*17b0*/  UISETP.NE.AND UP0, UPT, UR8, 0x12, UPT ;  /* 0x000000120800788c */ /* 0x000fe4000bf05270 */
[----:B------:R-:W-:Y:S02]  /*17c0*/  UISETP.NE.AND UP1, UPT, UR9, 0x12, UPT ;  /* 0x000000120900788c */ /* 0x000fe4000bf25270 */
[----:B------:R-:W-:Y:S02]  /*17d0*/  USEL UR4, URZ, 0x1, UP0 ;  /* 0x000000013f047887 */ /* 0x000fe40008000000 */
[----:B------:R-:W-:-:S02]  /*17e0*/  USEL UR8, UR8, URZ, UP0 ;  /* 0x0000003f08087287 */ /* 0x000fc40008000000 */
[----:B------:R-:W-:Y:S02]  /*17f0*/  USEL UR9, UR9, URZ, UP1 ;  /* 0x0000003f09097287 */ /* 0x000fe40008800000 */
[----:B------:R-:W-:Y:S01]  /*1800*/  LOP3.LUT R5, R5, UR4, RZ, 0x3c, !PT ;  /* 0x0000000405057c12 */ /* 0x000fe2000f8e3cff */
[----:B------:R-:W-:Y:S09]  /*1810*/  @P1 BRA `(.L_x_26) ;  /* 0xfffffffc00601947 */ /* 0x000ff2000383ffff */
.L_x_19:
[----:B------:R-:W2:Y:S02]  /*1820*/  LDC R0, c[0x0][0x28c] ;  /* 0x0000a300ff007b82 */ /* 0x000ea40000000800 */
[----:B--2---:R-:W-:-:S13]  /*1830*/  ISETP.GE.AND P1, PT, R0, 0x1, PT ;  /* 0x000000010000780c */ /* 0x004fda0003f26270 */
[----:B------:R-:W-:Y:S05]  /*1840*/  @!P1 BRA `(.L_x_27) ;  /* 0x0000000000489947 */ /* 0x000fea0003800000 */
[----:B------:R-:W-:Y:S05]  /*1850*/  @!P0 BRA `(.L_x_28) ;  /* 0x0000000000048947 */ /* 0x000fea0003800000 */
[----:B------:R-:W-:Y:S01]  /*1860*/  BPT.TRAP 0x1 ;  /* 0x000000040000795c */ /* 0x000fe20000300000 */
.L_x_28:
[----:B------:R-:W2:Y:S01]  /*1870*/  S2UR UR7, SR_CgaCtaId ;  /* 0x00000000000779c3 */ /* 0x000ea20000008800 */
[----:B------:R-:W-:Y:S01]  /*1880*/  UISETP.LT.AND UP0, UPT, UR40, 0x1, UPT ;  /* 0x000000012800788c */ /* 0x000fe2000bf01270 */
[----:B------:R-:W-:-:S03]  /*1890*/  ISETP.GT.U32.AND P0, PT, R19, 0x1, PT ;  /* 0x000000011300780c */ /* 0x000fc60003f04070 */
[----:B------:R-:W-:-:S04]  /*18a0*/  USEL UR6, UR40, 0x1, UP0 ;  /* 0x0000000128067887 */ /* 0x000fc80008000000 */
[----:B------:R-:W-:-:S04]  /*18b0*/  UIADD3 UR6, UR39, UR40, -UR6 ;  /* 0x0000002827067290 */ /* 0x000fc8000fffe806 */
[----:B------:R-:W-:-:S04]  /*18c0*/  UIMAD.WIDE.U32 UR4, UR6, 0x38e38e39, URZ ;  /* 0x38e38e39060478a5 */ /* 0x000fc8000f8e003f */
[----:B------:R-:W-:-:S03]  /*18d0*/  USHF.R.U32.HI UR4, URZ, 0x2, UR5 ;  /* 0x000000023f047899 */ /* 0x000fc60008011605 */
[----:B------:R-:W-:Y:S01]  /*18e0*/  UMOV UR5, 0x400 ;  /* 0x0000040000057882 */ /* 0x000fe20000000000 */
[----:B------:R-:W-:Y:S02]  /*18f0*/  UIMAD UR6, UR4, -0x12, UR6 ;  /* 0xffffffee040678a4 */ /* 0x000fe4000f8e0206 */
[----:B--2---:R-:W-:-:S04]  /*1900*/  ULEA UR5, UR7, UR5, 0x18 ;  /* 0x0000000507057291 */ /* 0x004fc8000f8ec03f */
[----:B------:R-:W-:-:S04]  /*1910*/  ULEA UR6, UR6, UR5, 0x3 ;  /* 0x0000000506067291 */ /* 0x000fc8000f8e183f */
[----:B------:R-:W-:-:S04]  /*1920*/  UIADD3 UR6, UR6, 0x90, URZ ;  /* 0x0000009006067890 */ /* 0x000fc8000fffe03f */
[----:B------:R-:W-:-:S09]  /*1930*/  UPRMT UR6, URZ, 0x654, UR6 ;  /* 0x000006543f067896 */ /* 0x000fd20008000006 */
[----:B------:R-:W-:Y:S01]  /*1940*/  SYNCS.ARRIVE.TRANS64.RED.A1T0 RZ, [UR6], RZ ;  /* 0x000000ffffff79a7 */ /* 0x000fe20008100406 */
[----:B------:R-:W-:Y:S05]  /*1950*/  @P0 BRA `(.L_x_27) ;  /* 0x0000000000040947 */ /* 0x000fea0003800000 */
[----:B------:R-:W-:Y:S01]  /*1960*/  BPT.TRAP 0x1 ;  /* 0x000000040000795c */ /* 0x000fe20000300000 */
.L_x_27:
[----:B------:R-:W2:Y:S01]  /*1970*/  LDC R7, c[0x0][0x288] ;  /* 0x0000a200ff077b82 */ /* 0x000ea20000000800 */
[----:B01----:R-:W-:Y:S01]  /*1980*/  SHF.R.U32.HI R3, RZ, 0x2, R18 ;  /* 0x00000002ff037819 */ /* 0x003fe20000011612 */
[----:B------:R-:W-:Y:S01]  /*1990*/  UIADD3 UR39, UR40, UR39, URZ ;  /* 0x0000002728277290 */ /* 0x000fe2000fffe03f */
[C---:B------:R-:W-:Y:S01]  /*19a0*/  LOP3.LUT R4, R18.reuse, 0x60, RZ, 0xc0, !PT ;  /* 0x0000006012047812 */ /* 0x040fe200078ec0ff */
[----:B------:R-:W-:Y:S01]  /*19b0*/  ULDC UR7, c[0x0][0x284] ;  /* 0x0000a10000077ab9 */ /* 0x000fe20000000800 */
[----:B------:R-:W-:Y:S01]  /*19c0*/  LOP3.LUT R3, R3, 0x7, RZ, 0xc0, !PT ;  /* 0x0000000703037812 */ /* 0x000fe200078ec0ff */
[----:B------:R-:W-:Y:S01]  /*19d0*/  UISETP.GT.U32.AND UP0, UPT, UR39, 0x11, UPT ;  /* 0x000000112700788c */ /* 0x000fe2000bf04070 */
[----:B------:R-:W-:Y:S01]  /*19e0*/  SHF.R.U32.HI R10, RZ, 0x1, R4 ;  /* 0x00000001ff0a7819 */ /* 0x000fe20000011604 */
[----:B------:R-:W-:Y:S01]  /*19f0*/  IMAD.SHL.U32 R4, R18, 0x2, RZ ;  /* 0x0000000212047824 */ /* 0x000fe200078e00ff */
[----:B------:R-:W-:Y:S01]  /*1a00*/  LOP3.LUT R0, R22, 0x1, RZ, 0xc0, !PT ;  /* 0x0000000116007812 */ /* 0x000fe200078ec0ff */
[----:B------:R-:W-:Y:S01]  /*1a10*/  UISETP.LT.U32.AND UP0, UPT, UR40, 0x12, UP0 ;  /* 0x000000122800788c */ /* 0x000fe20008701070 */
[----:B------:R-:W-:Y:S01]  /*1a20*/  IADD3 R5, RZ, -R10, -R3 ;  /* 0x8000000aff057210 */ /* 0x000fe20007ffe803 */
[----:B------:R-:W-:Y:S01]  /*1a30*/  UISETP.GE.U32.AND UP1, UPT, UR40, 0x12, UPT ;  /* 0x000000122800788c */ /* 0x000fe2000bf26070 */
[----:B------:R-:W-:Y:S01]  /*1a40*/  LOP3.LUT R9, R4, 0x6, RZ, 0xc0, !PT ;  /* 0x0000000604097812 */ /* 0x000fe200078ec0ff */
[C---:B------:R-:W-:Y:S01]  /*1a50*/  IMAD.SHL.U32 R6, R0.reuse, 0x40, RZ ;  /* 0x0000004000067824 */ /* 0x040fe200078e00ff */
[----:B------:R-:W-:Y:S01]  /*1a60*/  SHF.R.S32.HI R21, RZ, 0x1f, R23 ;  /* 0x0000001fff157819 */ /* 0x000fe20000011417 */
[----:B------:R-:W-:Y:S01]  /*1a70*/  IMAD R11, R0, -0x40, R5 ;  /* 0xffffffc0000b7824 */ /* 0x000fe200078e0205 */
[----:B------:R-:W-:Y:S01]  /*1a80*/  LOP3.LUT R0, R18, 0x3, RZ, 0xc0, !PT ;  /* 0x0000000312007812 */ /* 0x000fe200078ec0ff */
[----:B------:R-:W-:Y:S01]  /*1a90*/  ULDC.64 UR8, c[0x0][0x5d0] ;  /* 0x0001740000087ab9 */ /* 0x000fe20000000a00 */
[----:B------:R-:W-:Y:S01]  /*1aa0*/  PRMT R8, R9, 0x6540, R152 ;  /* 0x0000654009087816 */ /* 0x000fe20000000098 */
[----:B------:R-:W-:Y:S01]  /*1ab0*/  IMAD.SHL.U32 R152, R152, 0x100, RZ ;  /* 0x0000010098987824 */ /* 0x000fe200078e00ff */
[----:B------:R-:W-:Y:S01]  /*1ac0*/  UIMAD.WIDE.U32 UR4, UR39, 0x38e38e39, URZ ;  /* 0x38e38e39270478a5 */ /* 0x000fe2000f8e003f */
[----:B------:R-:W-:Y:S01]  /*1ad0*/  IMAD R4, R21, UR8, RZ ;  /* 0x0000000815047c24 */ /* 0x000fe2000f8e02ff */
[----:B------:R-:W-:Y:S01]  /*1ae0*/  USEL UR6, URZ, 0x1, !UP0 ;  /* 0x000000013f067887 */ /* 0x000fe2000c000000 */
[----:B--2---:R-:W-:Y:S01]  /*1af0*/  IMAD R13, R0, -0x2, R7 ;  /* 0xfffffffe000d7824 */ /* 0x004fe200078e0207 */
[----:B------:R-:W-:Y:S01]  /*1b00*/  ISETP.GE.AND P0, PT, R152, R7, PT ;  /* 0x000000079800720c */ /* 0x000fe20003f06270 */
[C---:B------:R-:W-:Y:S01]  /*1b10*/  IMAD.SHL.U32 R0, R153.reuse, 0x80, RZ ;  /* 0x0000008099007824 */ /* 0x040fe200078e00ff */
[----:B------:R-:W-:Y:S01]  /*1b20*/  SHF.R.S32.HI R9, RZ, 0x1f, R8 ;  /* 0x0000001fff097819 */ /* 0x000fe20000011408 */
[----:B------:R-:W-:Y:S01]  /*1b30*/  USHF.R.U32.HI UR4, URZ, 0x2, UR5 ;  /* 0x000000023f047899 */ /* 0x000fe20008011605 */
[----:B------:R-:W-:Y:S01]  /*1b40*/  LOP3.LUT R3, R6, 0x40, R3, 0xe2, !PT ;  /* 0x0000004006037812 */ /* 0x000fe200078ee203 */
[----:B------:R-:W-:Y:S01]  /*1b50*/  ULOP3.LUT UR38, UR38, UR6, URZ, 0x3c, !UPT ;  /* 0x0000000626267292 */ /* 0x000fe2000f8e3c3f */
[C---:B------:R-:W-:Y:S01]  /*1b60*/  ISETP.GE.OR P0, PT, R0.reuse, UR7, P0 ;  /* 0x0000000700007c0c */ /* 0x040fe20008706670 */
[----:B------:R-:W-:Y:S01]  /*1b70*/  IMAD.WIDE R6, R153, 0x80, RZ ;  /* 0x0000008099067825 */ /* 0x000fe200078e02ff */
[----:B------:R-:W-:Y:S01]  /*1b80*/  UIMAD UR39, UR4, -0x12, UR39 ;  /* 0xffffffee042778a4 */ /* 0x000fe2000f8e0227 */
[----:B------:R-:W-:Y:S01]  /*1b90*/  IADD3 R0, -R0, UR7, R11 ;  /* 0x0000000700007c10 */ /* 0x000fe2000fffe10b */
[----:B------:R-:W-:Y:S01]  /*1ba0*/  @UP1 ULOP3.LUT UR38, UR38, 0x1, UR4, 0x78, !UPT ;  /* 0x0000000126261892 */ /* 0x000fe2000f8e7804 */
[C---:B------:R-:W-:Y:S01]  /*1bb0*/  IMAD R15, R23.reuse, UR9, R4 ;  /* 0x00000009170f7c24 */ /* 0x040fe2000f8e0204 */
[----:B------:R-:W-:Y:S01]  /*1bc0*/  LOP3.LUT R167, R6, R3, R10, 0xfe, !PT ;  /* 0x0000000306a77212 */ /* 0x000fe200078efe0a */
[----:B------:R-:W-:-:S04]  /*1bd0*/  IMAD.WIDE.U32 R4, R23, UR8, R8 ;  /* 0x0000000817047c25 */ /* 0x000fc8000f8e0008 */
[----:B------:R-:W-:Y:S02]  /*1be0*/  IMAD.IADD R5, R5, 0x1, R15 ;  /* 0x0000000105057824 */ /* 0x000fe400078e020f */
[----:B------:R-:W-:Y:S02]  /*1bf0*/  IMAD.IADD R3, R13, 0x1, -R152 ;  /* 0x000000010d037824 */ /* 0x000fe400078e0a98 */
[----:B------:R-:W-:Y:S01]  /*1c00*/  IMAD.MOV.U32 R153, RZ, RZ, -0x1 ;  /* 0xffffffffff997424 */ /* 0x000fe200078e00ff */
[----:B------:R-:W-:Y:S06]  /*1c10*/  @P0 BRA `(.L_x_29) ;  /* 0x0000007800dc0947 */ /* 0x000fec0003800000 */
[----:B------:R-:W0:Y:S01]  /*1c20*/  LDC.64 R10, c[0x0][0x5c8] ;  /* 0x00017200ff0a7b82 */ /* 0x000e220000000a00 */
[----:B-----5:R-:W-:Y:S01]  /*1c30*/  FSETP.NEU.AND P0, PT, R155, RZ, PT ;  /* 0x000000ff9b00720b */ /* 0x020fe20003f0d000 */
[----:B------:R-:W-:Y:S01]  /*1c40*/  BSSY B0, `(.L_x_29) ;  /* 0x00007b4000007945 */ /* 0x000fe20003800000 */
[----:B------:R-:W-:-:S04]  /*1c50*/  ISETP.GT.AND P2, PT, R3, RZ, PT ;  /* 0x000000ff0300720c */ /* 0x000fc80003f44270 */
[----:B------:R-:W-:Y:S01]  /*1c60*/  ISETP.GT.AND P1, PT, R0, RZ, P2 ;  /* 0x000000ff0000720c */ /* 0x000fe20001724270 */
[-C--:B0-----:R-:W-:Y:S02]  /*1c70*/  IMAD R12, R7, R10.reuse, RZ ;  /* 0x0000000a070c7224 */ /* 0x081fe400078e02ff */
[----:B------:R-:W-:-:S04]  /*1c80*/  IMAD.WIDE.U32 R160, R167, R10, R4 ;  /* 0x0000000aa7a07225 */ /* 0x000fc800078e0004 */
[----:B------:R-:W-:-:S04]  /*1c90*/  IMAD R5, R167, R11, R12 ;  /* 0x0000000ba7057224 */ /* 0x000fc800078e020c */
[----:B------:R-:W-:Y:S01]  /*1ca0*/  IMAD.IADD R169, R161, 0x1, R5 ;  /* 0x00000001a1a97824 */ /* 0x000fe200078e0205 */
[----:B------:R-:W-:Y:S06]  /*1cb0*/  @!P0 BRA `(.L_x_30) ;  /* 0x0000005400988947 */ /* 0x000fec0003800000 */
[----:B------:R-:W0:Y:S01]  /*1cc0*/  LDC.64 R14, c[0x0][0x5b8] ;  /* 0x00016e00ff0e7b82 */ /* 0x000e220000000a00 */
[----:B------:R-:W-:-:S07]  /*1cd0*/  ULDC.64 UR4, c[0x0][0x5c0] ;  /* 0x0001700000047ab9 */ /* 0x000fce0000000a00 */
[----:B------:R-:W1:Y:S08]  /*1ce0*/  LDC.64 R164, c[0x0][0x5b0] ;  /* 0x00016c00ffa47b82 */ /* 0x000e700000000a00 */
[----:B------:R-:W2:Y:S01]  /*1cf0*/  LDC.64 R12, c[0x0][0x5a8] ;  /* 0x00016a00ff0c7b82 */ /* 0x000ea20000000a00 */
[-C--:B0-----:R-:W-:Y:S02]  /*1d00*/  IMAD R4, R21, R14.reuse, RZ ;  /* 0x0000000e15047224 */ /* 0x081fe400078e02ff */
[----:B------:R-:W-:-:S04]  /*1d10*/  IMAD.WIDE.U32 R162, R23, R14, R8 ;  /* 0x0000000e17a27225 */ /* 0x000fc800078e0008 */
[----:B------:R-:W-:Y:S02]  /*1d20*/  IMAD R159, R23, R15, R4 ;  /* 0x0000000f179f7224 */ /* 0x000fe400078e0204 */
[-C--:B-1----:R-:W-:Y:S02]  /*1d30*/  IMAD R6, R7, R164.reuse, RZ ;  /* 0x000000a407067224 */ /* 0x082fe400078e02ff */
[----:B------:R-:W-:Y:S02]  /*1d40*/  IMAD.IADD R21, R163, 0x1, R159 ;  /* 0x00000001a3157824 */ /* 0x000fe400078e029f */
[----:B------:R-:W-:Y:S02]  /*1d50*/  IMAD.MOV.U32 R20, RZ, RZ, R162 ;  /* 0x000000ffff147224 */ /* 0x000fe400078e00a2 */
[C---:B------:R-:W-:Y:S02]  /*1d60*/  IMAD R161, R167.reuse, R165, R6 ;  /* 0x000000a5a7a17224 */ /* 0x040fe400078e0206 */
[----:B------:R-:W-:-:S04]  /*1d70*/  IMAD.WIDE.U32 R4, R167, R164, R20 ;  /* 0x000000a4a7047225 */ /* 0x000fc800078e0014 */
[----:B------:R-:W-:Y:S01]  /*1d80*/  IMAD.IADD R5, R5, 0x1, R161 ;  /* 0x0000000105057824 */ /* 0x000fe200078e02a1 */
[----:B--2---:R-:W-:-:S04]  /*1d90*/  LEA R6, P0, R4, R12, 0x1 ;  /* 0x0000000c04067211 */ /* 0x004fc800078008ff */
[----:B------:R-:W-:-:S05]  /*1da0*/  LEA.HI.X R7, R4, R13, R5, 0x1, P0 ;  /* 0x0000000d04077211 */ /* 0x000fca00000f0c05 */
[----:B------:R0:W2:Y:S01]  /*1db0*/  @P1 LDG.E.LTC128B.U16 R15, desc[UR36][R6.64] ;  /* 0x00000024060f1981 */ /* 0x0000a2000c1e1520 */
[----:B------:R-:W-:Y:S01]  /*1dc0*/  IMAD.WIDE.U32 R156, R167, R164, R8 ;  /* 0x000000a4a79c7225 */ /* 0x000fe200078e0008 */
[----:B------:R-:W-:Y:S03]  /*1dd0*/  BSSY B1, `(.L_x_31) ;  /* 0x0000013000017945 */ /* 0x000fe60003800000 */
[----:B------:R-:W-:Y:S02]  /*1de0*/  IMAD.IADD R157, R161, 0x1, R157 ;  /* 0x00000001a19d7824 */ /* 0x000fe400078e029d */
[----:B------:R-:W-:-:S04]  /*1df0*/  IMAD.WIDE.U32 R156, R23, R14, R156 ;  /* 0x0000000e179c7225 */ /* 0x000fc800078e009c */
[----:B0-----:R-:W-:Y:S01]  /*1e00*/  IMAD.IADD R7, R159, 0x1, R157 ;  /* 0x000000019f077824 */ /* 0x001fe200078e029d */
[----:B------:R-:W-:Y:S02]  /*1e10*/  LEA R6, P4, R156, R12, 0x1 ;  /* 0x0000000c9c067211 */ /* 0x000fe400078808ff */
[----:B------:R-:W-:Y:S02]  /*1e20*/  SHF.L.U64.HI R157, R164, 0x3, R165 ;  /* 0x00000003a49d7819 */ /* 0x000fe400000102a5 */
[----:B------:R-:W-:Y:S01]  /*1e30*/  LEA.HI.X R7, R156, R13, R7, 0x1, P4 ;  /* 0x0000000d9c077211 */ /* 0x000fe200020f0c07 */
[----:B------:R-:W-:Y:S02]  /*1e40*/  IMAD.SHL.U32 R156, R164, 0x8, RZ ;  /* 0x00000008a49c7824 */ /* 0x000fe400078e00ff */
[----:B--2---:R-:W-:-:S04]  /*1e50*/  IMAD.U32 R4, R15, 0x10000, RZ ;  /* 0x000100000f047824 */ /* 0x004fc800078e00ff */
[----:B------:R-:W-:Y:S01]  /*1e60*/  FMUL R5, R4, R155 ;  /* 0x0000009b04057220 */ /* 0x000fe20000400000 */
[----:B------:R-:W-:-:S03]  /*1e70*/  LEA R4, P0, R160, UR4, 0x1 ;  /* 0x00000004a0047c11 */ /* 0x000fc6000f8008ff */
[----:B------:R-:W-:Y:S01]  /*1e80*/  FFMA R24, R24, R154, R5 ;  /* 0x0000009a18187223 */ /* 0x000fe20000000005 */
[----:B------:R-:W-:Y:S02]  /*1e90*/  LEA.HI.X R5, R160, UR5, R169, 0x1, P0 ;  /* 0x00000005a0057c11 */ /* 0x000fe400080f0ca9 */
[----:B------:R-:W-:Y:S02]  /*1ea0*/  ISETP.GT.AND P0, PT, R3, 0x1, PT ;  /* 0x000000010300780c */ /* 0x000fe40003f04270 */
[----:B------:R-:W-:Y:S02]  /*1eb0*/  F2FP.BF16.F32.PACK_AB R24, RZ, R24 ;  /* 0x00000018ff18723e */ /* 0x000fe400000010ff */
[----:B------:R-:W-:-:S03]  /*1ec0*/  ISETP.GT.AND P3, PT, R0, RZ, P0 ;  /* 0x000000ff0000720c */ /* 0x000fc60000764270 */
[----:B------:R0:W-:Y:S10]  /*1ed0*/  @P1 STG.E.U16 desc[UR36][R4.64], R24 ;  /* 0x0000001804001986 */ /* 0x0001f4000c101524 */
[----:B------:R-:W-:Y:S05]  /*1ee0*/  @!P3 BRA `(.L_x_32) ;  /* 0x000000000004b947 */ /* 0x000fea0003800000 */
[----:B------:R1:W5:Y:S02]  /*1ef0*/  LDG.E.LTC128B.U16 R15, desc[UR36][R6.64+0x2] ;  /* 0x00000224060f7981 */ /* 0x000364000c1e1520 */
.L_x_32:
[----:B------:R-:W-:Y:S05]  /*1f00*/  BSYNC B1 ;  /* 0x0000000000017941 */ /* 0x000fea0003800000 */
.L_x_31:
[----:B-----5:R-:W-:Y:S01]  /*1f10*/  IMAD.U32 R20, R15, 0x10000, RZ ;  /* 0x000100000f147824 */ /* 0x020fe200078e00ff */
[----:B------:R-:W-:Y:S01]  /*1f20*/  ISETP.GT.AND P2, PT, R0, 0x8, P2 ;  /* 0x000000080000780c */ /* 0x000fe20001744270 */
[----:B------:R-:W-:Y:S01]  /*1f30*/  IMAD.WIDE.U32 R156, R167, R164, R156 ;  /* 0x000000a4a79c7225 */ /* 0x000fe200078e009c */
[----:B------:R-:W-:-:S03]  /*1f40*/  PRMT R152, R15, 0x7610, R152 ;  /* 0x000076100f987816 */ /* 0x000fc60000000098 */
[----:B------:R-:W-:Y:S01]  /*1f50*/  FMUL R20, R20, R155 ;  /* 0x0000009b14147220 */ /* 0x000fe20000400000 */
[----:B------:R-:W-:Y:S01]  /*1f60*/  IMAD.IADD R161, R161, 0x1, R157 ;  /* 0x00000001a1a17824 */ /* 0x000fe200078e029d */
[----:B------:R-:W-:Y:S02]  /*1f70*/  IADD3 R162, P1, R162, R156, RZ ;  /* 0x0000009ca2a27210 */ /* 0x000fe40007f3e0ff */
[----:B------:R-:W-:-:S03]  /*1f80*/  FFMA R25, R25, R154, R20 ;  /* 0x0000009a19197223 */ /* 0x000fc60000000014 */
[----:B------:R-:W-:Y:S02]  /*1f90*/  IMAD.X R21, R161, 0x1, R21, P1 ;  /* 0x00000001a1157824 */ /* 0x000fe400008e0615 */
[----:B------:R-:W-:Y:S02]  /*1fa0*/  F2FP.BF16.F32.PACK_AB R25, RZ, R25 ;  /* 0x00000019ff19723e */ /* 0x000fe400000010ff */
[C---:B------:R-:W-:Y:S02]  /*1fb0*/  LEA R20, P1, R162.reuse, R12, 0x1 ;  /* 0x0000000ca2147211 */ /* 0x040fe400078208ff */
[----:B------:R-:W-:Y:S02]  /*1fc0*/  PRMT R157, R25, 0x7610, R157 ;  /* 0x00007610199d7816 */ /* 0x000fe4000000009d */
[----:B------:R-:W-:-:S03]  /*1fd0*/  LEA.HI.X R21, R162, R13, R21, 0x1, P1 ;  /* 0x0000000da2157211 */ /* 0x000fc600008f0c15 */
[----:B------:R2:W-:Y:S04]  /*1fe0*/  @P3 STG.E.U16 desc[UR36][R4.64+0x2], R157 ;  /* 0x0000029d04003986 */ /* 0x0005e8000c101524 */
[----:B------:R-:W0:Y:S01]  /*1ff0*/  @P2 LDG.E.LTC128B.U16 R152, desc[UR36][R20.64] ;  /* 0x0000002414982981 */ /* 0x000e22000c1e1520 */
[----:B------:R-:W-:Y:S01]  /*2000*/  IADD3 R8, P1, R8, R156, RZ ;  /* 0x0000009c08087210 */ /* 0x000fe20007f3e0ff */
[----:B------:R-:W-:Y:S01]  /*2010*/  BSSY B1, `(.L_x_33) ;  /* 0x0000011000017945 */ /* 0x000fe20003800000 */
[----:B------:R-:W-:Y:S02]  /*2020*/  SHF.L.U64.HI R11, R10, 0x4, R11 ;  /* 0x000000040a0b7819 */ /* 0x000fe4000001020b */
[----:B------:R-:W-:Y:S01]  /*2030*/  ISETP.GT.AND P0, PT, R0, 0x8, P0 ;  /* 0x000000080000780c */ /* 0x000fe20000704270 */
[----:B------:R-:W-:Y:S01]  /*2040*/  IMAD.X R9, R9, 0x1, R161, P1 ;  /* 0x0000000109097824 */ /* 0x000fe200008e06a1 */
[----:B------:R-:W-:Y:S01]  /*2050*/  LEA R10, P1, R10, R4, 0x4 ;  /* 0x000000040a0a7211 */ /* 0x000fe200078220ff */
[----:B------:R-:W-:-:S04]  /*2060*/  IMAD.WIDE.U32 R14, R23, R14, R8 ;  /* 0x0000000e170e7225 */ /* 0x000fc800078e0008 */
[----:B------:R-:W-:Y:S01]  /*2070*/  IMAD.X R11, R11, 0x1, R5, P1 ;  /* 0x000000010b0b7824 */ /* 0x000fe200008e0605 */
[----:B------:R-:W-:Y:S01]  /*2080*/  LEA R8, P3, R14, R12, 0x1 ;  /* 0x0000000c0e087211 */ /* 0x000fe200078608ff */
[----:B------:R-:W-:-:S05]  /*2090*/  IMAD.IADD R9, R159, 0x1, R15 ;  /* 0x000000019f097824 */ /* 0x000fca00078e020f */
[----:B------:R-:W-:Y:S01]  /*20a0*/  LEA.HI.X R9, R14, R13, R9, 0x1, P3 ;  /* 0x0000000d0e097211 */ /* 0x000fe200018f0c09 */
[----:B0-----:R-:W-:-:S04]  /*20b0*/  IMAD.U32 R24, R152, 0x10000, RZ ;  /* 0x0001000098187824 */ /* 0x001fc800078e00ff */
[----:B------:R-:W-:-:S04]  /*20c0*/  FMUL R25, R24, R155 ;  /* 0x0000009b18197220 */ /* 0x000fc80000400000 */
[----:B------:R-:W-:-:S05]  /*20d0*/  FFMA R25, R26, R154, R25 ;  /* 0x0000009a1a197223 */ /* 0x000fca0000000019 */
[----:B------:R-:W-:-:S05]  /*20e0*/  F2FP.BF16.F32.PACK_AB R25, RZ, R25 ;  /* 0x00000019ff19723e */ /* 0x000fca00000010ff */
[----:B------:R2:W-:Y:S01]  /*20f0*/  @P2 STG.E.U16 desc[UR36][R10.64], R25 ;  /* 0x000000190a002986 */ /* 0x0005e2000c101524 */
[----:B------:R-:W-:Y:S05]  /*2100*/  @!P0 BRA `(.L_x_34) ;  /* 0x0000000000048947 */ /* 0x000fea0003800000 */
[----:B------:R0:W5:Y:S02]  /*2110*/  LDG.E.LTC128B.U16 R152, desc[UR36][R8.64+0x2] ;  /* 0x0000022408987981 */ /* 0x000164000c1e1520 */
.L_x_34:
[----:B------:R-:W-:Y:S05]  /*2120*/  BSYNC B1 ;  /* 0x0000000000017941 */ /* 0x000fea0003800000 */
.L_x_33:
[----:B-----5:R-:W-:Y:S01]  /*2130*/  IMAD.U32 R12, R152, 0x10000, RZ ;  /* 0x00010000980c7824 */ /* 0x020fe200078e00ff */
[----:B------:R-:W-:Y:S01]  /*2140*/  ISETP.GT.AND P1, PT, R3, 0x8, PT ;  /* 0x000000080300780c */ /* 0x000fe20003f24270 */
[----:B------:R-:W-:Y:S02]  /*2150*/  BSSY B1, `(.L_x_35) ;  /* 0x0000008000017945 */ /* 0x000fe40003800000 */
[----:B------:R-:W-:Y:S01]  /*2160*/  FMUL R12, R12, R155 ;  /* 0x0000009b0c0c7220 */ /* 0x000fe20000400000 */
[----:B------:R-:W-:-:S03]  /*2170*/  ISETP.GT.AND P2, PT, R0, RZ, P1 ;  /* 0x000000ff0000720c */ /* 0x000fc60000f44270 */
[----:B------:R-:W-:-:S05]  /*2180*/  FFMA R12, R27, R154, R12 ;  /* 0x0000009a1b0c7223 */ /* 0x000fca000000000c */
[----:B------:R-:W-:-:S05]  /*2190*/  F2FP.BF16.F32.PACK_AB R12, RZ, R12 ;  /* 0x0000000cff0c723e */ /* 0x000fca00000010ff */
[----:B------:R3:W-:Y:S01]  /*21a0*/  @P0 STG.E.U16 desc[UR36][R10.64+0x2], R12 ;  /* 0x0000020c0a000986 */ /* 0x0007e2000c101524 */
[----:B------:R-:W-:Y:S05]  /*21b0*/  @!P2 BRA `(.L_x_36) ;  /* 0x000000000004a947 */ /* 0x000fea0003800000 */
[----:B------:R4:W5:Y:S02]  /*21c0*/  LDG.E.LTC128B.U16 R152, desc[UR36][R6.64+0x10] ;  /* 0x0000102406987981 */ /* 0x000964000c1e1520 */
.L_x_36:
[----:B------:R-:W-:Y:S05]  /*21d0*/  BSYNC B1 ;  /* 0x0000000000017941 */ /* 0x000fea0003800000 */
.L_x_35:
[----:B---3-5:R-:W-:Y:S01]  /*21e0*/  IMAD.U32 R12, R152, 0x10000, RZ ;  /* 0x00010000980c7824 */ /* 0x028fe200078e00ff */
        /* <DEDUP_REMOVED lines=9> */
.L_x_38:
[----:B------:R-:W-:Y:S05]  /*2280*/  BSYNC B1 ;  /* 0x0000000000017941 */ /* 0x000fea0003800000 */
.L_x_37:
[----:B-----5:R-:W-:Y:S01]  /*2290*/  IMAD.U32 R12, R152, 0x10000, RZ ;  /* 0x00010000980c7824 */ /* 0x020fe200078e00ff */
[----:B------:R-:W-:Y:S01]  /*22a0*/  ISETP.GT.AND P1, PT, R0, 0x8, P1 ;  /* 0x000000080000780c */ /* 0x000fe20000f24270 */
[----:B------:R-:W-:Y:S02]  /*22b0*/  BSSY B1, `(.L_x_39) ;  /* 0x0000007000017945 */ /* 0x000fe40003800000 */
[----:B------:R-:W-:-:S04]  /*22c0*/  FMUL R12, R12, R155 ;  /* 0x0000009b0c0c7220 */ /* 0x000fc80000400000 */
[----:B------:R-:W-:-:S05]  /*22d0*/  FFMA R12, R29, R154, R12 ;  /* 0x0000009a1d0c7223 */ /* 0x000fca000000000c */
[----:B------:R-:W-:-:S05]  /*22e0*/  F2FP.BF16.F32.PACK_AB R12, RZ, R12 ;  /* 0x0000000cff0c723e */ /* 0x000fca00000010ff */
[----:B------:R0:W-:Y:S01]  /*22f0*/  @P3 STG.E.U16 desc[UR36][R4.64+0x12], R12 ;  /* 0x0000120c04003986 */ /* 0x0001e2000c101524 */
[----:B------:R-:W-:Y:S05]  /*2300*/  @!P1 BRA `(.L_x_40) ;  /* 0x0000000000049947 */ /* 0x000fea0003800000 */
[----:B------:R0:W5:Y:S02]  /*2310*/  LDG.E.LTC128B.U16 R152, desc[UR36][R8.64+0x10] ;  /* 0x0000102408987981 */ /* 0x000164000c1e1520 */
.L_x_40:
[----:B------:R-:W-:Y:S05]  /*2320*/  BSYNC B1 ;  /* 0x0000000000017941 */ /* 0x000fea0003800000 */
.L_x_39:
[----:B0----5:R-:W-:Y:S01]  /*2330*/  IMAD.U32 R12, R152, 0x10000, RZ ;  /* 0x00010000980c7824 */ /* 0x021fe200078e00ff */
[----:B------:R-:W-:Y:S01]  /*2340*/  ISETP.GT.AND P0, PT, R0, 0x8, P0 ;  /* 0x000000080000780c */ /* 0x000fe20000704270 */
[----:B------:R-:W-:Y:S02]  /*2350*/  BSSY B1, `(.L_x_41) ;  /* 0x0000007000017945 */ /* 0x000fe40003800000 */
[----:B---3--:R-:W-:-:S04]  /*2360*/  FMUL R13, R12, R155 ;  /* 0x0000009b0c0d7220 */ /* 0x008fc80000400000 */
[----:B------:R-:W-:-:S05]  /*2370*/  FFMA R13, R30, R154, R13 ;  /* 0x0000009a1e0d7223 */ /* 0x000fca000000000d */
[----:B------:R-:W-:-:S05]  /*2380*/  F2FP.BF16.F32.PACK_AB R13, RZ, R13 ;  /* 0x0000000dff0d723e */ /* 0x000fca00000010ff */
[----:B------:R0:W-:Y:S01]  /*2390*/  @P1 STG.E.U16 desc[UR36][R10.64+0x10], R13 ;  /* 0x0000100d0a001986 */ /* 0x0001e2000c101524 */
[----:B------:R-:W-:Y:S05]  /*23a0*/  @!P0 BRA `(.L_x_42) ;  /* 0x0000000000048947 */ /* 0x000fea0003800000 */
[----:B------:R3:W5:Y:S02]  /*23b0*/  LDG.E.LTC128B.U16 R152, desc[UR36][R8.64+0x12] ;  /* 0x0000122408987981 */ /* 0x000764000c1e1520 */
.L_x_42:
[----:B------:R-:W-:Y:S05]  /*23c0*/  BSYNC B1 ;  /* 0x0000000000017941 */ /* 0x000fea0003800000 */
.L_x_41:
        /* <DEDUP_REMOVED lines=10> */
.L_x_44:
[----:B------:R-:W-:Y:S05]  /*2470*/  BSYNC B1 ;  /* 0x0000000000017941 */ /* 0x000fea0003800000 */
.L_x_43:
[----:B0----5:R-:W-:Y:S01]  /*2480*/  IMAD.U32 R12, R152, 0x10000, RZ ;  /* 0x00010000980c7824 */ /* 0x021fe200078e00ff */
        /* <DEDUP_REMOVED lines=9> */
.L_x_46:
[----:B------:R-:W-:Y:S05]  /*2520*/  BSYNC B1 ;  /* 0x0000000000017941 */ /* 0x000fea0003800000 */
.L_x_45:
        /* <DEDUP_REMOVED lines=9> */
.L_x_48:
[----:B------:R-:W-:Y:S05]  /*25c0*/  BSYNC B1 ;  /* 0x0000000000017941 */ /* 0x000fea0003800000 */
.L_x_47:
[----:B0----5:R-:W-:Y:S01]  /*25d0*/  IMAD.U32 R12, R152, 0x10000, RZ ;  /* 0x00010000980c7824 */ /* 0x021fe200078e00ff */
        /* <DEDUP_REMOVED lines=8> */
.L_x_50:
[----:B------:R-:W-:Y:S05]  /*2660*/  BSYNC B1 ;  /* 0x0000000000017941 */ /* 0x000fea0003800000 */
.L_x_49:
        /* <DEDUP_REMOVED lines=10> */
.L_x_52:
[----:B------:R-:W-:Y:S05]  /*2710*/  BSYNC B1 ;  /* 0x0000000000017941 */ /* 0x000fea0003800000 */
.L_x_51:
        /* <DEDUP_REMOVED lines=10> */
.L_x_54:
[----:B------:R-:W-:Y:S05]  /*27c0*/  BSYNC B1 ;  /* 0x0000000000017941 */ /* 0x000fea0003800000 */
.L_x_53:
        /* <DEDUP_REMOVED lines=9> */
.L_x_56:
[----:B------:R-:W-:Y:S05]  /*2860*/  BSYNC B1 ;  /* 0x0000000000017941 */ /* 0x000fea0003800000 */
.L_x_55:
        /* <DEDUP_REMOVED lines=9> */
.L_x_58:
[----:B------:R-:W-:Y:S05]  /*2900*/  BSYNC B1 ;  /* 0x0000000000017941 */ /* 0x000fea0003800000 */
.L_x_57:
        /* <DEDUP_REMOVED lines=10> */
.L_x_60:
[----:B------:R-:W-:Y:S05]  /*29b0*/  BSYNC B1 ;  /* 0x0000000000017941 */ /* 0x000fea0003800000 */
.L_x_59:
        /* <DEDUP_REMOVED lines=10> */
.L_x_62:
[----:B------:R-:W-:Y:S05]  /*2a60*/  BSYNC B1 ;  /* 0x0000000000017941 */ /* 0x000fea0003800000 */
.L_x_61:
        /* <DEDUP_REMOVED lines=9> */
.L_x_64:
[----:B------:R-:W-:Y:S05]  /*2b00*/  BSYNC B1 ;  /* 0x0000000000017941 */ /* 0x000fea0003800000 */
.L_x_63:
        /* <DEDUP_REMOVED lines=9> */
.L_x_66:
[----:B------:R-:W-:Y:S05]  /*2ba0*/  BSYNC B1 ;  /* 0x0000000000017941 */ /* 0x000fea0003800000 */
.L_x_65:
        /* <DEDUP_REMOVED lines=10> */
.L_x_68:
[----:B------:R-:W-:Y:S05]  /*2c50*/  BSYNC B1 ;  /* 0x0000000000017941 */ /* 0x000fea0003800000 */
.L_x_67:
        /* <DEDUP_REMOVED lines=10> */
.L_x_70:
[----:B------:R-:W-:Y:S05]  /*2d00*/  BSYNC B1 ;  /* 0x0000000000017941 */ /* 0x000fea0003800000 */
.L_x_69:
        /* <DEDUP_REMOVED lines=9> */
.L_x_72:
[----:B------:R-:W-:Y:S05]  /*2da0*/  BSYNC B1 ;  /* 0x0000000000017941 */ /* 0x000fea0003800000 */
.L_x_71:
        /* <DEDUP_REMOVED lines=9> */
.L_x_74:
[----:B------:R-:W-:Y:S05]  /*2e40*/  BSYNC B1 ;  /* 0x0000000000017941 */ /* 0x000fea0003800000 */
.L_x_73:
        /* <DEDUP_REMOVED lines=10> */
.L_x_76:
[----:B------:R-:W-:Y:S05]  /*2ef0*/  BSYNC B1 ;  /* 0x0000000000017941 */ /* 0x000fea0003800000 */
.L_x_75:
        /* <DEDUP_REMOVED lines=10> */
.L_x_78:
[----:B------:R-:W-:Y:S05]  /*2fa0*/  BSYNC B1 ;  /* 0x0000000000017941 */ /* 0x000fea0003800000 */
.L_x_77:
        /* <DEDUP_REMOVED lines=9> */
.L_x_80:
[----:B------:R-:W-:Y:S05]  /*3040*/  BSYNC B1 ;  /* 0x0000000000017941 */ /* 0x000fea0003800000 */
.L_x_79:
        /* <DEDUP_REMOVED lines=9> */
.L_x_82:
[----:B------:R-:W-:Y:S05]  /*30e0*/  BSYNC B1 ;  /* 0x0000000000017941 */ /* 0x000fea0003800000 */
.L_x_81:
        /* <DEDUP_REMOVED lines=10> */
.L_x_84:
[----:B------:R-:W-:Y:S05]  /*3190*/  BSYNC B1 ;  /* 0x0000000000017941 */ /* 0x000fea0003800000 */
.L_x_83:
        /* <DEDUP_REMOVED lines=10> */
.L_x_86:
[----:B------:R-:W-:Y:S05]  /*3240*/  BSYNC B1 ;  /* 0x0000000000017941 */ /* 0x000fea0003800000 */
.L_x_85:
        /* <DEDUP_REMOVED lines=9> */
.L_x_88:
[----:B------:R-:W-:Y:S05]  /*32e0*/  BSYNC B1 ;  /* 0x0000000000017941 */ /* 0x000fea0003800000 */
.L_x_87:
        /* <DEDUP_REMOVED lines=9> */
.L_x_90:
[----:B------:R-:W-:Y:S05]  /*3380*/  BSYNC B1 ;  /* 0x0000000000017941 */ /* 0x000fea0003800000 */
.L_x_89:
        /* <DEDUP_REMOVED lines=10> */
.L_x_92:
[----:B------:R-:W-:Y:S05]  /*3430*/  BSYNC B1 ;  /* 0x0000000000017941 */ /* 0x000fea0003800000 */
.L_x_91:
        /* <DEDUP_REMOVED lines=10> */
.L_x_94:
[----:B------:R-:W-:Y:S05]  /*34e0*/  BSYNC B1 ;  /* 0x0000000000017941 */ /* 0x000fea0003800000 */
.L_x_93:
        /* <DEDUP_REMOVED lines=9> */
.L_x_96:
[----:B------:R-:W-:Y:S05]  /*3580*/  BSYNC B1 ;  /* 0x0000000000017941 */ /* 0x000fea0003800000 */
.L_x_95:
        /* <DEDUP_REMOVED lines=9> */
.L_x_98:
[----:B------:R-:W-:Y:S05]  /*3620*/  BSYNC B1 ;  /* 0x0000000000017941 */ /* 0x000fea0003800000 */
.L_x_97:
        /* <DEDUP_REMOVED lines=10> */
.L_x_100:
[----:B------:R-:W-:Y:S05]  /*36d0*/  BSYNC B1 ;  /* 0x0000000000017941 */ /* 0x000fea0003800000 */
.L_x_99:
        /* <DEDUP_REMOVED lines=10> */
.L_x_102:
[----:B------:R-:W-:Y:S05]  /*3780*/  BSYNC B1 ;  /* 0x0000000000017941 */ /* 0x000fea0003800000 */
.L_x_101:
        /* <DEDUP_REMOVED lines=9> */
.L_x_104:
[----:B------:R-:W-:Y:S05]  /*3820*/  BSYNC B1 ;  /* 0x0000000000017941 */ /* 0x000fea0003800000 */
.L_x_103:
        /* <DEDUP_REMOVED lines=9> */
.L_x_106:
[----:B------:R-:W-:Y:S05]  /*38c0*/  BSYNC B1 ;  /* 0x0000000000017941 */ /* 0x000fea0003800000 */
.L_x_105:
        /* <DEDUP_REMOVED lines=10> */
.L_x_108:
[----:B------:R-:W-:Y:S05]  /*3970*/  BSYNC B1 ;  /* 0x0000000000017941 */ /* 0x000fea0003800000 */
.L_x_107:
        /* <DEDUP_REMOVED lines=10> */
.L_x_110:
[----:B------:R-:W-:Y:S05]  /*3a20*/  BSYNC B1 ;  /* 0x0000000000017941 */ /* 0x000fea0003800000 */
.L_x_109:
        /* <DEDUP_REMOVED lines=9> */
.L_x_112:
[----:B------:R-:W-:Y:S05]  /*3ac0*/  BSYNC B1 ;  /* 0x0000000000017941 */ /* 0x000fea0003800000 */
.L_x_111:
        /* <DEDUP_REMOVED lines=9> */
.L_x_114:
[----:B------:R-:W-:Y:S05]  /*3b60*/  BSYNC B1 ;  /* 0x0000000000017941 */ /* 0x000fea0003800000 */
.L_x_113:
        /* <DEDUP_REMOVED lines=10> */
.L_x_116:
[----:B------:R-:W-:Y:S05]  /*3c10*/  BSYNC B1 ;  /* 0x0000000000017941 */ /* 0x000fea0003800000 */
.L_x_115:
        /* <DEDUP_REMOVED lines=10> */
.L_x_118:
[----:B------:R-:W-:Y:S05]  /*3cc0*/  BSYNC B1 ;  /* 0x0000000000017941 */ /* 0x000fea0003800000 */
.L_x_117:
        /* <DEDUP_REMOVED lines=9> */
.L_x_120:
[----:B------:R-:W-:Y:S05]  /*3d60*/  BSYNC B1 ;  /* 0x0000000000017941 */ /* 0x000fea0003800000 */
.L_x_119:
        /* <DEDUP_REMOVED lines=9> */
.L_x_122:
[----:B------:R-:W-:Y:S05]  /*3e00*/  BSYNC B1 ;  /* 0x0000000000017941 */ /* 0x000fea0003800000 */
.L_x_121:
        /* <DEDUP_REMOVED lines=10> */
.L_x_124:
[----:B------:R-:W-:Y:S05]  /*3eb0*/  BSYNC B1 ;  /* 0x0000000000017941 */ /* 0x000fea0003800000 */
.L_x_123:
        /* <DEDUP_REMOVED lines=10> */
.L_x_126:
[----:B------:R-:W-:Y:S05]  /*3f60*/  BSYNC B1 ;  /* 0x0000000000017941 */ /* 0x000fea0003800000 */
.L_x_125:
        /* <DEDUP_REMOVED lines=9> */
.L_x_128:
[----:B------:R-:W-:Y:S05]  /*4000*/  BSYNC B1 ;  /* 0x0000000000017941 */ /* 0x000fea0003800000 */
.L_x_127:
        /* <DEDUP_REMOVED lines=9> */
.L_x_130:
[----:B------:R-:W-:Y:S05]  /*40a0*/  BSYNC B1 ;  /* 0x0000000000017941 */ /* 0x000fea0003800000 */
.L_x_129:
        /* <DEDUP_REMOVED lines=10> */
.L_x_132:
[----:B------:R-:W-:Y:S05]  /*4150*/  BSYNC B1 ;  /* 0x0000000000017941 */ /* 0x000fea0003800000 */
.L_x_131:
        /* <DEDUP_REMOVED lines=10> */
.L_x_134:
[----:B------:R-:W-:Y:S05]  /*4200*/  BSYNC B1 ;  /* 0x0000000000017941 */ /* 0x000fea0003800000 */
.L_x_133:
        /* <DEDUP_REMOVED lines=9> */
.L_x_136:
[----:B------:R-:W-:Y:S05]  /*42a0*/  BSYNC B1 ;  /* 0x0000000000017941 */ /* 0x000fea0003800000 */
.L_x_135:
        /* <DEDUP_REMOVED lines=9> */
.L_x_138:
[----:B------:R-:W-:Y:S05]  /*4340*/  BSYNC B1 ;  /* 0x0000000000017941 */ /* 0x000fea0003800000 */
.L_x_137:
        /* <DEDUP_REMOVED lines=10> */
.L_x_140:
[----:B------:R-:W-:Y:S05]  /*43f0*/  BSYNC B1 ;  /* 0x0000000000017941 */ /* 0x000fea0003800000 */
.L_x_139:
        /* <DEDUP_REMOVED lines=10> */
.L_x_142:
[----:B------:R-:W-:Y:S05]  /*44a0*/  BSYNC B1 ;  /* 0x0000000000017941 */ /* 0x000fea0003800000 */
.L_x_141:
        /* <DEDUP_REMOVED lines=9> */
.L_x_144:
[----:B------:R-:W-:Y:S05]  /*4540*/  BSYNC B1 ;  /* 0x0000000000017941 */ /* 0x000fea0003800000 */
.L_x_143:
        /* <DEDUP_REMOVED lines=9> */
.L_x_146:
[----:B------:R-:W-:Y:S05]  /*45e0*/  BSYNC B1 ;  /* 0x0000000000017941 */ /* 0x000fea0003800000 */
.L_x_145:
        /* <DEDUP_REMOVED lines=10> */
.L_x_148:
[----:B------:R-:W-:Y:S05]  /*4690*/  BSYNC B1 ;  /* 0x0000000000017941 */ /* 0x000fea0003800000 */
.L_x_147:
        /* <DEDUP_REMOVED lines=10> */
.L_x_150:
[----:B------:R-:W-:Y:S05]  /*4740*/  BSYNC B1 ;  /* 0x0000000000017941 */ /* 0x000fea0003800000 */
.L_x_149:
        /* <DEDUP_REMOVED lines=9> */
.L_x_152:
[----:B------:R-:W-:Y:S05]  /*47e0*/  BSYNC B1 ;  /* 0x0000000000017941 */ /* 0x000fea0003800000 */
.L_x_151:
        /* <DEDUP_REMOVED lines=9> */
.L_x_154:
[----:B------:R-:W-:Y:S05]  /*4880*/  BSYNC B1 ;  /* 0x0000000000017941 */ /* 0x000fea0003800000 */
.L_x_153:
        /* <DEDUP_REMOVED lines=10> */
.L_x_156:
[----:B------:R-:W-:Y:S05]  /*4930*/  BSYNC B1 ;  /* 0x0000000000017941 */ /* 0x000fea0003800000 */
.L_x_155:
        /* <DEDUP_REMOVED lines=10> */
.L_x_158:
[----:B------:R-:W-:Y:S05]  /*49e0*/  BSYNC B1 ;  /* 0x0000000000017941 */ /* 0x000fea0003800000 */
.L_x_157:
        /* <DEDUP_REMOVED lines=9> */
.L_x_160:
[----:B------:R-:W-:Y:S05]  /*4a80*/  BSYNC B1 ;  /* 0x0000000000017941 */ /* 0x000fea0003800000 */
.L_x_159:
        /* <DEDUP_REMOVED lines=9> */
.L_x_162:
[----:B------:R-:W-:Y:S05]  /*4b20*/  BSYNC B1 ;  /* 0x0000000000017941 */ /* 0x000fea0003800000 */
.L_x_161:
        /* <DEDUP_REMOVED lines=10> */
.L_x_164:
[----:B------:R-:W-:Y:S05]  /*4bd0*/  BSYNC B1 ;  /* 0x0000000000017941 */ /* 0x000fea0003800000 */
.L_x_163:
        /* <DEDUP_REMOVED lines=10> */
.L_x_166:
[----:B------:R-:W-:Y:S05]  /*4c80*/  BSYNC B1 ;  /* 0x0000000000017941 */ /* 0x000fea0003800000 */
.L_x_165:
        /* <DEDUP_REMOVED lines=9> */
.L_x_168:
[----:B------:R-:W-:Y:S05]  /*4d20*/  BSYNC B1 ;  /* 0x0000000000017941 */ /* 0x000fea0003800000 */
.L_x_167:
        /* <DEDUP_REMOVED lines=9> */
.L_x_170:
[----:B------:R-:W-:Y:S05]  /*4dc0*/  BSYNC B1 ;  /* 0x0000000000017941 */ /* 0x000fea0003800000 */
.L_x_169:
        /* <DEDUP_REMOVED lines=10> */
.L_x_172:
[----:B------:R-:W-:Y:S05]  /*4e70*/  BSYNC B1 ;  /* 0x0000000000017941 */ /* 0x000fea0003800000 */
.L_x_171:
        /* <DEDUP_REMOVED lines=10> */
.L_x_174:
[----:B------:R-:W-:Y:S05]  /*4f20*/  BSYNC B1 ;  /* 0x0000000000017941 */ /* 0x000fea0003800000 */
.L_x_173:
        /* <DEDUP_REMOVED lines=9> */
.L_x_176:
[----:B------:R-:W-:Y:S05]  /*4fc0*/  BSYNC B1 ;  /* 0x0000000000017941 */ /* 0x000fea0003800000 */
.L_x_175:
        /* <DEDUP_REMOVED lines=9> */
.L_x_178:
[----:B------:R-:W-:Y:S05]  /*5060*/  BSYNC B1 ;  /* 0x0000000000017941 */ /* 0x000fea0003800000 */
.L_x_177:
        /* <DEDUP_REMOVED lines=10> */
.L_x_180:
[----:B------:R-:W-:Y:S05]  /*5110*/  BSYNC B1 ;  /* 0x0000000000017941 */ /* 0x000fea0003800000 */
.L_x_179:
        /* <DEDUP_REMOVED lines=10> */
.L_x_182:
[----:B------:R-:W-:Y:S05]  /*51c0*/  BSYNC B1 ;  /* 0x0000000000017941 */ /* 0x000fea0003800000 */
.L_x_181:
        /* <DEDUP_REMOVED lines=9> */
.L_x_184:
[----:B------:R-:W-:Y:S05]  /*5260*/  BSYNC B1 ;  /* 0x0000000000017941 */ /* 0x000fea0003800000 */
.L_x_183:
        /* <DEDUP_REMOVED lines=9> */
.L_x_186:
[----:B------:R-:W-:Y:S05]  /*5300*/  BSYNC B1 ;  /* 0x0000000000017941 */ /* 0x000fea0003800000 */
.L_x_185:
        /* <DEDUP_REMOVED lines=10> */
.L_x_188:
[----:B------:R-:W-:Y:S05]  /*53b0*/  BSYNC B1 ;  /* 0x0000000000017941 */ /* 0x000fea0003800000 */
.L_x_187:
        /* <DEDUP_REMOVED lines=10> */
.L_x_190:
[----:B------:R-:W-:Y:S05]  /*5460*/  BSYNC B1 ;  /* 0x0000000000017941 */ /* 0x000fea0003800000 */
.L_x_189:
        /* <DEDUP_REMOVED lines=9> */
.L_x_192:
[----:B------:R-:W-:Y:S05]  /*5500*/  BSYNC B1 ;  /* 0x0000000000017941 */ /* 0x000fea0003800000 */
.L_x_191:
        /* <DEDUP_REMOVED lines=9> */
.L_x_194:
[----:B------:R-:W-:Y:S05]  /*55a0*/  BSYNC B1 ;  /* 0x0000000000017941 */ /* 0x000fea0003800000 */
.L_x_193:
        /* <DEDUP_REMOVED lines=10> */
.L_x_196:
[----:B------:R-:W-:Y:S05]  /*5650*/  BSYNC B1 ;  /* 0x0000000000017941 */ /* 0x000fea0003800000 */
.L_x_195:
        /* <DEDUP_REMOVED lines=10> */
.L_x_198:
[----:B------:R-:W-:Y:S05]  /*5700*/  BSYNC B1 ;  /* 0x0000000000017941 */ /* 0x000fea0003800000 */
.L_x_197:
        /* <DEDUP_REMOVED lines=9> */
.L_x_200:
[----:B------:R-:W-:Y:S05]  /*57a0*/  BSYNC B1 ;  /* 0x0000000000017941 */ /* 0x000fea0003800000 */
.L_x_199:
        /* <DEDUP_REMOVED lines=9> */
.L_x_202:
[----:B------:R-:W-:Y:S05]  /*5840*/  BSYNC B1 ;  /* 0x0000000000017941 */ /* 0x000fea0003800000 */
.L_x_201:
        /* <DEDUP_REMOVED lines=10> */
.L_x_204:
[----:B------:R-:W-:Y:S05]  /*58f0*/  BSYNC B1 ;  /* 0x0000000000017941 */ /* 0x000fea0003800000 */
.L_x_203:
        /* <DEDUP_REMOVED lines=10> */
.L_x_206:
[----:B------:R-:W-:Y:S05]  /*59a0*/  BSYNC B1 ;  /* 0x0000000000017941 */ /* 0x000fea0003800000 */
.L_x_205:
        /* <DEDUP_REMOVED lines=9> */
.L_x_208:
[----:B------:R-:W-:Y:S05]  /*5a40*/  BSYNC B1 ;  /* 0x0000000000017941 */ /* 0x000fea0003800000 */
.L_x_207:
        /* <DEDUP_REMOVED lines=9> */
.L_x_210:
[----:B------:R-:W-:Y:S05]  /*5ae0*/  BSYNC B1 ;  /* 0x0000000000017941 */ /* 0x000fea0003800000 */
.L_x_209:
        /* <DEDUP_REMOVED lines=10> */
.L_x_212:
[----:B------:R-:W-:Y:S05]  /*5b90*/  BSYNC B1 ;  /* 0x0000000000017941 */ /* 0x000fea0003800000 */
.L_x_211:
        /* <DEDUP_REMOVED lines=10> */
.L_x_214:
[----:B------:R-:W-:Y:S05]  /*5c40*/  BSYNC B1 ;  /* 0x0000000000017941 */ /* 0x000fea0003800000 */
.L_x_213:
        /* <DEDUP_REMOVED lines=9> */
.L_x_216:
[----:B------:R-:W-:Y:S05]  /*5ce0*/  BSYNC B1 ;  /* 0x0000000000017941 */ /* 0x000fea0003800000 */
.L_x_215:
        /* <DEDUP_REMOVED lines=9> */
.L_x_218:
[----:B------:R-:W-:Y:S05]  /*5d80*/  BSYNC B1 ;  /* 0x0000000000017941 */ /* 0x000fea0003800000 */
.L_x_217:
        /* <DEDUP_REMOVED lines=10> */
.L_x_220:
[----:B------:R-:W-:Y:S05]  /*5e30*/  BSYNC B1 ;  /* 0x0000000000017941 */ /* 0x000fea0003800000 */
.L_x_219:
        /* <DEDUP_REMOVED lines=10> */
.L_x_222:
[----:B------:R-:W-:Y:S05]  /*5ee0*/  BSYNC B1 ;  /* 0x0000000000017941 */ /* 0x000fea0003800000 */
.L_x_221:
        /* <DEDUP_REMOVED lines=9> */
.L_x_224:
[----:B------:R-:W-:Y:S05]  /*5f80*/  BSYNC B1 ;  /* 0x0000000000017941 */ /* 0x000fea0003800000 */
.L_x_223:
        /* <DEDUP_REMOVED lines=9> */
.L_x_226:
[----:B------:R-:W-:Y:S05]  /*6020*/  BSYNC B1 ;  /* 0x0000000000017941 */ /* 0x000fea0003800000 */
.L_x_225:
        /* <DEDUP_REMOVED lines=10> */
.L_x_228:
[----:B------:R-:W-:Y:S05]  /*60d0*/  BSYNC B1 ;  /* 0x0000000000017941 */ /* 0x000fea0003800000 */
.L_x_227:
        /* <DEDUP_REMOVED lines=10> */
.L_x_230:
[----:B------:R-:W-:Y:S05]  /*6180*/  BSYNC B1 ;  /* 0x0000000000017941 */ /* 0x000fea0003800000 */
.L_x_229:
        /* <DEDUP_REMOVED lines=9> */
.L_x_232:
[----:B------:R-:W-:Y:S05]  /*6220*/  BSYNC B1 ;  /* 0x0000000000017941 */ /* 0x000fea0003800000 */
.L_x_231:
        /* <DEDUP_REMOVED lines=9> */
.L_x_234:
[----:B------:R-:W-:Y:S05]  /*62c0*/  BSYNC B1 ;  /* 0x0000000000017941 */ /* 0x000fea0003800000 */
.L_x_233:
        /* <DEDUP_REMOVED lines=10> */
.L_x_236:
[----:B------:R-:W-:Y:S05]  /*6370*/  BSYNC B1 ;  /* 0x0000000000017941 */ /* 0x000fea0003800000 */
.L_x_235:
        /* <DEDUP_REMOVED lines=10> */
.L_x_238:
[----:B------:R-:W-:Y:S05]  /*6420*/  BSYNC B1 ;  /* 0x0000000000017941 */ /* 0x000fea0003800000 */
.L_x_237:
        /* <DEDUP_REMOVED lines=9> */
.L_x_240:
[----:B------:R-:W-:Y:S05]  /*64c0*/  BSYNC B1 ;  /* 0x0000000000017941 */ /* 0x000fea0003800000 */
.L_x_239:
        /* <DEDUP_REMOVED lines=9> */
.L_x_242:
[----:B------:R-:W-:Y:S05]  /*6560*/  BSYNC B1 ;  /* 0x0000000000017941 */ /* 0x000fea0003800000 */
.L_x_241:
        /* <DEDUP_REMOVED lines=10> */
.L_x_244:
[----:B------:R-:W-:Y:S05]  /*6610*/  BSYNC B1 ;  /* 0x0000000000017941 */ /* 0x000fea0003800000 */
.L_x_243:
        /* <DEDUP_REMOVED lines=10> */
.L_x_246:
[----:B------:R-:W-:Y:S05]  /*66c0*/  BSYNC B1 ;  /* 0x0000000000017941 */ /* 0x000fea0003800000 */
.L_x_245:
        /* <DEDUP_REMOVED lines=9> */
.L_x_248:
[----:B------:R-:W-:Y:S05]  /*6760*/  BSYNC B1 ;  /* 0x0000000000017941 */ /* 0x000fea0003800000 */
.L_x_247:
        /* <DEDUP_REMOVED lines=9> */
.L_x_250:
[----:B------:R-:W-:Y:S05]  /*6800*/  BSYNC B1 ;  /* 0x0000000000017941 */ /* 0x000fea0003800000 */
.L_x_249:
        /* <DEDUP_REMOVED lines=10> */
.L_x_252:
[----:B------:R-:W-:Y:S05]  /*68b0*/  BSYNC B1 ;  /* 0x0000000000017941 */ /* 0x000fea0003800000 */
.L_x_251:
        /* <DEDUP_REMOVED lines=10> */
.L_x_254:
[----:B------:R-:W-:Y:S05]  /*6960*/  BSYNC B1 ;  /* 0x0000000000017941 */ /* 0x000fea0003800000 */
.L_x_253:
        /* <DEDUP_REMOVED lines=9> */
.L_x_256:
[----:B------:R-:W-:Y:S05]  /*6a00*/  BSYNC B1 ;  /* 0x0000000000017941 */ /* 0x000fea0003800000 */
.L_x_255:
        /* <DEDUP_REMOVED lines=9> */
.L_x_258:
[----:B------:R-:W-:Y:S05]  /*6aa0*/  BSYNC B1 ;  /* 0x0000000000017941 */ /* 0x000fea0003800000 */
.L_x_257:
        /* <DEDUP_REMOVED lines=10> */
.L_x_260:
[----:B------:R-:W-:Y:S05]  /*6b50*/  BSYNC B1 ;  /* 0x0000000000017941 */ /* 0x000fea0003800000 */
.L_x_259:
        /* <DEDUP_REMOVED lines=10> */
.L_x_262:
[----:B------:R-:W-:Y:S05]  /*6c00*/  BSYNC B1 ;  /* 0x0000000000017941 */ /* 0x000fea0003800000 */
.L_x_261:
        /* <DEDUP_REMOVED lines=9> */
.L_x_264:
[----:B------:R-:W-:Y:S05]  /*6ca0*/  BSYNC B1 ;  /* 0x0000000000017941 */ /* 0x000fea0003800000 */
.L_x_263:
        /* <DEDUP_REMOVED lines=9> */
.L_x_266:
[----:B------:R-:W-:Y:S05]  /*6d40*/  BSYNC B1 ;  /* 0x0000000000017941 */ /* 0x000fea0003800000 */
.L_x_265:
        /* <DEDUP_REMOVED lines=10> */
.L_x_268:
[----:B------:R-:W-:Y:S05]  /*6df0*/  BSYNC B1 ;  /* 0x0000000000017941 */ /* 0x000fea0003800000 */
.L_x_267:
        /* <DEDUP_REMOVED lines=10> */
.L_x_270:
[----:B------:R-:W-:Y:S05]  /*6ea0*/  BSYNC B1 ;  /* 0x0000000000017941 */ /* 0x000fea0003800000 */
.L_x_269:
        /* <DEDUP_REMOVED lines=9> */
.L_x_272:
[----:B------:R-:W-:Y:S05]  /*6f40*/  BSYNC B1 ;  /* 0x0000000000017941 */ /* 0x000fea0003800000 */
.L_x_271:
        /* <DEDUP_REMOVED lines=9> */
.L_x_274:
[----:B------:R-:W-:Y:S05]  /*6fe0*/  BSYNC B1 ;  /* 0x0000000000017941 */ /* 0x000fea0003800000 */
.L_x_273:
        /* <DEDUP_REMOVED lines=10> */
.L_x_276:
[----:B------:R-:W-:Y:S05]  /*7090*/  BSYNC B1 ;  /* 0x0000000000017941 */ /* 0x000fea0003800000 */
.L_x_275:
        /* <DEDUP_REMOVED lines=10> */
.L_x_278:
[----:B------:R-:W-:Y:S05]  /*7140*/  BSYNC B1 ;  /* 0x0000000000017941 */ /* 0x000fea0003800000 */
.L_x_277:
[----:B01--45:R-:W-:Y:S01]  /*7150*/  IMAD.U32 R6, R152, 0x10000, RZ ;  /* 0x0001000098067824 */ /* 0x033fe200078e00ff */
        /* <DEDUP_REMOVED lines=8> */
.L_x_280:
[----:B------:R-:W-:Y:S05]  /*71e0*/  BSYNC B1 ;  /* 0x0000000000017941 */ /* 0x000fea0003800000 */
.L_x_279:
[----:B0-2--5:R-:W-:Y:S01]  /*71f0*/  IMAD.U32 R4, R152, 0x10000, RZ ;  /* 0x0001000098047824 */ /* 0x025fe200078e00ff */
[----:B------:R-:W-:Y:S01]  /*7200*/  ISETP.GT.AND P0, PT, R0, 0x8, P0 ;  /* 0x000000080000780c */ /* 0x000fe20000704270 */
[----:B------:R-:W-:Y:S01]  /*7210*/  @P1 IMAD.MOV.U32 R5, RZ, RZ, R11 ;  /* 0x000000ffff051224 */ /* 0x000fe200078e000b */
[----:B------:R-:W-:Y:S01]  /*7220*/  BSSY B1, `(.L_x_281) ;  /* 0x0000008000017945 */ /* 0x000fe20003800000 */
[----:B------:R-:W-:Y:S01]  /*7230*/  FMUL R3, R4, R155 ;  /* 0x0000009b04037220 */ /* 0x000fe20000400000 */
[----:B------:R-:W-:-:S03]  /*7240*/  @P1 IMAD.MOV.U32 R4, RZ, RZ, R10 ;  /* 0x000000ffff041224 */ /* 0x000fc600078e000a */
[----:B------:R-:W-:-:S05]  /*7250*/  FFMA R3, R150, R154, R3 ;  /* 0x0000009a96037223 */ /* 0x000fca0000000003 */
[----:B------:R-:W-:-:S05]  /*7260*/  F2FP.BF16.F32.PACK_AB R3, RZ, R3 ;  /* 0x00000003ff03723e */ /* 0x000fca00000010ff */
[----:B------:R0:W-:Y:S01]  /*7270*/  @P1 STG.E.U16 desc[UR36][R4.64+0x1f0], R3 ;  /* 0x0001f00304001986 */ /* 0x0001e2000c101524 */
[----:B------:R-:W-:Y:S05]  /*7280*/  @!P0 BRA `(.L_x_282) ;  /* 0x0000000000048947 */ /* 0x000fea0003800000 */
[----:B------:R2:W5:Y:S02]  /*7290*/  LDG.E.LTC128B.U16 R152, desc[UR36][R8.64+0x1f2] ;  /* 0x0001f22408987981 */ /* 0x000564000c1e1520 */
.L_x_282:
[----:B------:R-:W-:Y:S05]  /*72a0*/  BSYNC B1 ;  /* 0x0000000000017941 */ /* 0x000fea0003800000 */
.L_x_281:
[----:B------:R-:W-:Y:S05]  /*72b0*/  @!P0 BRA `(.L_x_283) ;  /* 0x0000002400308947 */ /* 0x000fea0003800000 */
[----:B-----5:R-:W-:-:S04]  /*72c0*/  IMAD.U32 R152, R152, 0x10000, RZ ;  /* 0x0001000098987824 */ /* 0x020fc800078e00ff */
[----:B------:R-:W-:-:S04]  /*72d0*/  FMUL R152, R152, R155 ;  /* 0x0000009b98987220 */ /* 0x000fc80000400000 */
[----:B------:R-:W-:-:S05]  /*72e0*/  FFMA R152, R151, R154, R152 ;  /* 0x0000009a97987223 */ /* 0x000fca0000000098 */
[----:B------:R-:W-:-:S05]  /*72f0*/  F2FP.BF16.F32.PACK_AB R152, RZ, R152 ;  /* 0x00000098ff98723e */ /* 0x000fca00000010ff */
[----:B------:R4:W-:Y:S01]  /*7300*/  STG.E.U16 desc[UR36][R10.64+0x1f2], R152 ;  /* 0x0001f2980a007986 */ /* 0x0009e2000c101524 */
[----:B------:R-:W-:Y:S05]  /*7310*/  BRA `(.L_x_283) ;  /* 0x0000002400187947 */ /* 0x000fea0003800000 */
.L_x_30:
[----:B------:R-:W-:Y:S01]  /*7320*/  ISETP.GT.AND P0, PT, R3, 0x1, PT ;  /* 0x000000010300780c */ /* 0x000fe20003f04270 */
[----:B------:R-:W-:Y:S01]  /*7330*/  ULDC.64 UR4, c[0x0][0x5c0] ;  /* 0x0001700000047ab9 */ /* 0x000fe20000000a00 */
[-C--:B------:R-:W-:Y:S01]  /*7340*/  FMUL R24, R24, R154.reuse ;  /* 0x0000009a18187220 */ /* 0x080fe20000400000 */
[-C--:B------:R-:W-:Y:S01]  /*7350*/  FMUL R25, R25, R154.reuse ;  /* 0x0000009a19197220 */ /* 0x080fe20000400000 */
[----:B------:R-:W-:Y:S01]  /*7360*/  ISETP.GT.AND P3, PT, R0, RZ, P0 ;  /* 0x000000ff0000720c */ /* 0x000fe20000764270 */
[-C--:B------:R-:W-:Y:S01]  /*7370*/  FMUL R26, R26, R154.reuse ;  /* 0x0000009a1a1a7220 */ /* 0x080fe20000400000 */
[----:B------:R-:W-:Y:S01]  /*7380*/  LEA R4, P4, R160, UR4, 0x1 ;  /* 0x00000004a0047c11 */ /* 0x000fe2000f8808ff */
[----:B------:R-:W-:Y:S01]  /*7390*/  FMUL R27, R27, R154 ;  /* 0x0000009a1b1b7220 */ /* 0x000fe20000400000 */
[----:B------:R-:W-:Y:S01]  /*73a0*/  F2FP.BF16.F32.PACK_AB R24, RZ, R24 ;  /* 0x00000018ff18723e */ /* 0x000fe200000010ff */
[-C--:B------:R-:W-:Y:S01]  /*73b0*/  FMUL R28, R28, R154.reuse ;  /* 0x0000009a1c1c7220 */ /* 0x080fe20000400000 */
[----:B------:R-:W-:Y:S01]  /*73c0*/  LEA.HI.X R5, R160, UR5, R169, 0x1, P4 ;  /* 0x00000005a0057c11 */ /* 0x000fe2000a0f0ca9 */
[-C--:B------:R-:W-:Y:S01]  /*73d0*/  FMUL R29, R29, R154.reuse ;  /* 0x0000009a1d1d7220 */ /* 0x080fe20000400000 */
[----:B------:R-:W-:Y:S01]  /*73e0*/  F2FP.BF16.F32.PACK_AB R25, RZ, R25 ;  /* 0x00000019ff19723e */ /* 0x000fe200000010ff */
[-C--:B------:R-:W-:Y:S01]  /*73f0*/  FMUL R30, R30, R154.reuse ;  /* 0x0000009a1e1e7220 */ /* 0x080fe20000400000 */
[----:B------:R-:W-:Y:S01]  /*7400*/  SHF.L.U64.HI R11, R10, 0x4, R11 ;  /* 0x000000040a0b7819 */ /* 0x000fe2000001020b */
[----:B------:R-:W-:Y:S01]  /*7410*/  @P1 STG.E.U16 desc[UR36][R4.64], R24 ;  /* 0x0000001804001986 */ /* 0x000fe2000c101524 */
[----:B------:R-:W-:Y:S01]  /*7420*/  ISETP.GT.AND P1, PT, R3, 0x8, PT ;  /* 0x000000080300780c */ /* 0x000fe20003f24270 */
[----:B------:R-:W-:Y:S01]  /*7430*/  FMUL R31, R31, R154 ;  /* 0x0000009a1f1f7220 */ /* 0x000fe20000400000 */
[----:B------:R-:W-:Y:S01]  /*7440*/  ISETP.GT.AND P4, PT, R0, 0x8, P0 ;  /* 0x000000080000780c */ /* 0x000fe20000784270 */
[----:B------:R-:W-:Y:S01]  /*7450*/  @P3 STG.E.U16 desc[UR36][R4.64+0x2], R25 ;  /* 0x0000021904003986 */ /* 0x000fe2000c101524 */
[----:B------:R-:W-:Y:S01]  /*7460*/  LEA R6, P3, R10, R4, 0x4 ;  /* 0x000000040a067211 */ /* 0x000fe200078620ff */
[-C--:B------:R-:W-:Y:S01]  /*7470*/  FMUL R32, R32, R154.reuse ;  /* 0x0000009a20207220 */ /* 0x080fe20000400000 */
[C---:B------:R-:W-:Y:S01]  /*7480*/  ISETP.GT.AND P2, PT, R0.reuse, 0x8, P2 ;  /* 0x000000080000780c */ /* 0x040fe20001744270 */
[-C--:B------:R-:W-:Y:S01]  /*7490*/  FMUL R33, R33, R154.reuse ;  /* 0x0000009a21217220 */ /* 0x080fe20000400000 */
[----:B------:R-:W-:Y:S01]  /*74a0*/  ISETP.GT.AND P0, PT, R3, 0x9, PT ;  /* 0x000000090300780c */ /* 0x000fe20003f04270 */
[----:B------:R-:W-:Y:S01]  /*74b0*/  IMAD.X R7, R11, 0x1, R5, P3 ;  /* 0x000000010b077824 */ /* 0x000fe200018e0605 */
[----:B------:R-:W-:Y:S01]  /*74c0*/  ISETP.GT.AND P5, PT, R0, RZ, P1 ;  /* 0x000000ff0000720c */ /* 0x000fe20000fa4270 */
[-C--:B------:R-:W-:Y:S01]  /*74d0*/  FMUL R34, R34, R154.reuse ;  /* 0x0000009a22227220 */ /* 0x080fe20000400000 */
[----:B------:R-:W-:Y:S01]  /*74e0*/  ISETP.GT.AND P3, PT, R0, RZ, P0 ;  /* 0x000000ff0000720c */ /* 0x000fe20000764270 */
[----:B------:R-:W-:Y:S01]  /*74f0*/  FMUL R35, R35, R154 ;  /* 0x0000009a23237220 */ /* 0x000fe20000400000 */
[----:B------:R-:W-:Y:S01]  /*7500*/  F2FP.BF16.F32.PACK_AB R26, RZ, R26 ;  /* 0x0000001aff1a723e */ /* 0x000fe200000010ff */
[-C--:B------:R-:W-:Y:S01]  /*7510*/  FMUL R36, R36, R154.reuse ;  /* 0x0000009a24247220 */ /* 0x080fe20000400000 */
[----:B------:R-:W-:Y:S01]  /*7520*/  F2FP.BF16.F32.PACK_AB R27, RZ, R27 ;  /* 0x0000001bff1b723e */ /* 0x000fe200000010ff */
[----:B------:R-:W-:Y:S01]  /*7530*/  FMUL R37, R37, R154 ;  /* 0x0000009a25257220 */ /* 0x000fe20000400000 */
[----:B------:R-:W-:Y:S01]  /*7540*/  F2FP.BF16.F32.PACK_AB R28, RZ, R28 ;  /* 0x0000001cff1c723e */ /* 0x000fe200000010ff */
[----:B------:R-:W-:Y:S01]  /*7550*/  @P2 STG.E.U16 desc[UR36][R6.64], R26 ;  /* 0x0000001a06002986 */ /* 0x000fe2000c101524 */
[----:B------:R-:W-:Y:S01]  /*7560*/  F2FP.BF16.F32.PACK_AB R29, RZ, R29 ;  /* 0x0000001dff1d723e */ /* 0x000fe200000010ff */
[-C--:B------:R-:W-:Y:S01]  /*7570*/  FMUL R38, R38, R154.reuse ;  /* 0x0000009a26267220 */ /* 0x080fe20000400000 */
[C---:B------:R-:W-:Y:S01]  /*7580*/  ISETP.GT.AND P2, PT, R0.reuse, 0x8, P1 ;  /* 0x000000080000780c */ /* 0x040fe20000f44270 */
[----:B------:R-:W-:Y:S01]  /*7590*/  @P4 STG.E.U16 desc[UR36][R6.64+0x2], R27 ;  /* 0x0000021b06004986 */ /* 0x000fe2000c101524 */
[----:B------:R-:W-:Y:S01]  /*75a0*/  ISETP.GT.AND P1, PT, R3, 0x10, PT ;  /* 0x000000100300780c */ /* 0x000fe20003f24270 */
[----:B------:R-:W-:Y:S01]  /*75b0*/  FMUL R39, R39, R154 ;  /* 0x0000009a27277220 */ /* 0x000fe20000400000 */
[----:B------:R-:W-:Y:S01]  /*75c0*/  F2FP.BF16.F32.PACK_AB R30, RZ, R30 ;  /* 0x0000001eff1e723e */ /* 0x000fe200000010ff */
[----:B------:R-:W-:Y:S01]  /*75d0*/  @P5 STG.E.U16 desc[UR36][R4.64+0x10], R28 ;  /* 0x0000101c04005986 */ /* 0x000fe2000c101524 */
[----:B------:R-:W-:Y:S01]  /*75e0*/  ISETP.GT.AND P4, PT, R0, RZ, P1 ;  /* 0x000000ff0000720c */ /* 0x000fe20000f84270 */
[-C--:B------:R-:W-:Y:S01]  /*75f0*/  FMUL R40, R40, R154.reuse ;  /* 0x0000009a28287220 */ /* 0x080fe20000400000 */
[----:B------:R-:W-:Y:S01]  /*7600*/  F2FP.BF16.F32.PACK_AB R31, RZ, R31 ;  /* 0x0000001fff1f723e */ /* 0x000fe200000010ff */
[----:B------:R-:W-:Y:S01]  /*7610*/  @P3 STG.E.U16 desc[UR36][R4.64+0x12], R29 ;  /* 0x0000121d04003986 */ /* 0x000fe2000c101524 */
[----:B------:R-:W-:Y:S01]  /*7620*/  ISETP.GT.AND P3, PT, R0, 0x8, P0 ;  /* 0x000000080000780c */ /* 0x000fe20000764270 */
[----:B------:R-:W-:Y:S01]  /*7630*/  FMUL R41, R41, R154 ;  /* 0x0000009a29297220 */ /* 0x000fe20000400000 */
[----:B------:R-:W-:Y:S01]  /*7640*/  ISETP.GT.AND P0, PT, R3, 0x11, PT ;  /* 0x000000110300780c */ /* 0x000fe20003f04270 */
[----:B------:R-:W-:Y:S01]  /*7650*/  @P2 STG.E.U16 desc[UR36][R6.64+0x10], R30 ;  /* 0x0000101e06002986 */ /* 0x000fe2000c101524 */
[----:B------:R-:W-:Y:S01]  /*7660*/  F2FP.BF16.F32.PACK_AB R32, RZ, R32 ;  /* 0x00000020ff20723e */ /* 0x000fe200000010ff */
[-C--:B------:R-:W-:Y:S01]  /*7670*/  FMUL R42, R42, R154.reuse ;  /* 0x0000009a2a2a7220 */ /* 0x080fe20000400000 */
[C---:B------:R-:W-:Y:S01]  /*7680*/  ISETP.GT.AND P5, PT, R0.reuse, RZ, P0 ;  /* 0x000000ff0000720c */ /* 0x040fe200007a4270 */
[-C--:B------:R-:W-:Y:S01]  /*7690*/  FMUL R43, R43, R154.reuse ;  /* 0x0000009a2b2b7220 */ /* 0x080fe20000400000 */
[----:B------:R-:W-:Y:S01]  /*76a0*/  ISETP.GT.AND P2, PT, R0, 0x8, P1 ;  /* 0x000000080000780c */ /* 0x000fe20000f44270 */
[-C--:B------:R-:W-:Y:S01]  /*76b0*/  FMUL R44, R44, R154.reuse ;  /* 0x0000009a2c2c7220 */ /* 0x080fe20000400000 */
[----:B------:R-:W-:Y:S01]  /*76c0*/  ISETP.GT.AND P1, PT, R3, 0x18, PT ;  /* 0x000000180300780c */ /* 0x000fe20003f24270 */
[-C--:B------:R-:W-:Y:S01]  /*76d0*/  FMUL R45, R45, R154.reuse ;  /* 0x0000009a2d2d7220 */ /* 0x080fe20000400000 */
[----:B------:R-:W-:Y:S01]  /*76e0*/  F2FP.BF16.F32.PACK_AB R33, RZ, R33 ;  /* 0x00000021ff21723e */ /* 0x000fe200000010ff */
[----:B------:R-:W-:Y:S01]  /*76f0*/  @P3 STG.E.U16 desc[UR36][R6.64+0x12], R31 ;  /* 0x0000121f06003986 */ /* 0x000fe2000c101524 */
[----:B------:R-:W-:Y:S01]  /*7700*/  ISETP.GT.AND P3, PT, R0, 0x8, P0 ;  /* 0x000000080000780c */ /* 0x000fe20000764270 */
[-C--:B------:R-:W-:Y:S01]  /*7710*/  FMUL R46, R46, R154.reuse ;  /* 0x0000009a2e2e7220 */ /* 0x080fe20000400000 */
[----:B------:R-:W-:Y:S01]  /*7720*/  ISETP.GT.AND P0, PT, R3, 0x19, PT ;  /* 0x000000190300780c */ /* 0x000fe20003f04270 */
[----:B------:R-:W-:Y:S01]  /*7730*/  @P4 STG.E.U16 desc[UR36][R4.64+0x20], R32 ;  /* 0x0000202004004986 */ /* 0x000fe2000c101524 */
[C---:B------:R-:W-:Y:S01]  /*7740*/  ISETP.GT.AND P4, PT, R0.reuse, RZ, P1 ;  /* 0x000000ff0000720c */ /* 0x040fe20000f84270 */
[----:B------:R-:W-:Y:S01]  /*7750*/  FMUL R47, R47, R154 ;  /* 0x0000009a2f2f7220 */ /* 0x000fe20000400000 */
[----:B------:R-:W-:Y:S01]  /*7760*/  F2FP.BF16.F32.PACK_AB R34, RZ, R34 ;  /* 0x00000022ff22723e */ /* 0x000fe200000010ff */
[----:B------:R-:W-:Y:S01]  /*7770*/  @P5 STG.E.U16 desc[UR36][R4.64+0x22], R33 ;  /* 0x0000222104005986 */ /* 0x000fe2000c101524 */
[----:B------:R-:W-:Y:S01]  /*7780*/  ISETP.GT.AND P5, PT, R0, RZ, P0 ;  /* 0x000000ff0000720c */ /* 0x000fe200007a4270 */
[----:B------:R-:W-:Y:S01]  /*7790*/  FMUL R48, R48, R154 ;  /* 0x0000009a30307220 */ /* 0x000fe20000400000 */
[----:B------:R-:W-:Y:S01]  /*77a0*/  F2FP.BF16.F32.PACK_AB R35, RZ, R35 ;  /* 0x00000023ff23723e */ /* 0x000fe200000010ff */
[----:B------:R-:W-:Y:S01]  /*77b0*/  @P2 STG.E.U16 desc[UR36][R6.64+0x20], R34 ;  /* 0x0000202206002986 */ /* 0x000fe2000c101524 */
[----:B------:R-:W-:Y:S01]  /*77c0*/  F2FP.BF16.F32.PACK_AB R36, RZ, R36 ;  /* 0x00000024ff24723e */ /* 0x000fe200000010ff */
[-C--:B------:R-:W-:Y:S01]  /*77d0*/  FMUL R49, R49, R154.reuse ;  /* 0x0000009a31317220 */ /* 0x080fe20000400000 */
[----:B------:R-:W-:Y:S01]  /*77e0*/  ISETP.GT.AND P2, PT, R0, 0x8, P1 ;  /* 0x000000080000780c */ /* 0x000fe20000f44270 */
[----:B------:R-:W-:Y:S01]  /*77f0*/  @P3 STG.E.U16 desc[UR36][R6.64+0x22], R35 ;  /* 0x0000222306003986 */ /* 0x000fe2000c101524 */
[----:B------:R-:W-:Y:S01]  /*7800*/  ISETP.GT.AND P1, PT, R3, 0x20, PT ;  /* 0x000000200300780c */ /* 0x000fe20003f24270 */
[-C--:B------:R-:W-:Y:S01]  /*7810*/  FMUL R50, R50, R154.reuse ;  /* 0x0000009a32327220 */ /* 0x080fe20000400000 */
[----:B------:R-:W-:Y:S01]  /*7820*/  F2FP.BF16.F32.PACK_AB R37, RZ, R37 ;  /* 0x00000025ff25723e */ /* 0x000fe200000010ff */
[----:B------:R-:W-:Y:S01]  /*7830*/  @P4 STG.E.U16 desc[UR36][R4.64+0x30], R36 ;  /* 0x0000302404004986 */ /* 0x000fe2000c101524 */
[C---:B------:R-:W-:Y:S01]  /*7840*/  ISETP.GT.AND P3, PT, R0.reuse, 0x8, P0 ;  /* 0x000000080000780c */ /* 0x040fe20000764270 */
[-C--:B------:R-:W-:Y:S01]  /*7850*/  FMUL R51, R51, R154.reuse ;  /* 0x0000009a33337220 */ /* 0x080fe20000400000 */
[----:B------:R-:W-:Y:S01]  /*7860*/  ISETP.GT.AND P0, PT, R3, 0x21, PT ;  /* 0x000000210300780c */ /* 0x000fe20003f04270 */
[----:B------:R-:W-:Y:S01]  /*7870*/  @P5 STG.E.U16 desc[UR36][R4.64+0x32], R37 ;  /* 0x0000322504005986 */ /* 0x000fe2000c101524 */
[----:B------:R-:W-:Y:S01]  /*7880*/  ISETP.GT.AND P4, PT, R0, RZ, P1 ;  /* 0x000000ff0000720c */ /* 0x000fe20000f84270 */
[----:B------:R-:W-:Y:S01]  /*7890*/  FMUL R52, R52, R154 ;  /* 0x0000009a34347220 */ /* 0x000fe20000400000 */
[----:B------:R-:W-:Y:S01]  /*78a0*/  F2FP.BF16.F32.PACK_AB R38, RZ, R38 ;  /* 0x00000026ff26723e */ /* 0x000fe200000010ff */
[-C--:B------:R-:W-:Y:S01]  /*78b0*/  FMUL R53, R53, R154.reuse ;  /* 0x0000009a35357220 */ /* 0x080fe20000400000 */
        /* <DEDUP_REMOVED lines=325> */
[----:B------:R-:W-:Y:S01]  /*8d10*/  FMUL R151, R151, R154 ;  /* 0x0000009a97977220 */ /* 0x000fe20000400000 */
[----:B------:R-:W-:Y:S01]  /*8d20*/  ISETP.GT.AND P2, PT, R0, 0x8, P1 ;  /* 0x000000080000780c */ /* 0x000fe20000f44270 */
[----:B------:R-:W-:Y:S01]  /*8d30*/  @P3 STG.E.U16 desc[UR36][R6.64+0x132], R103 ;  /* 0x0001326706003986 */ /* 0x000fe2000c101524 */
[----:B------:R-:W-:-:S02]  /*8d40*/  ISETP.GT.AND P1, PT, R3, 0xa8, PT ;  /* 0x000000a80300780c */ /* 0x000fc40003f24270 */
[----:B------:R-:W-:Y:S01]  /*8d50*/  F2FP.BF16.F32.PACK_AB R105, RZ, R105 ;  /* 0x00000069ff69723e */ /* 0x000fe200000010ff */
[----:B------:R-:W-:Y:S01]  /*8d60*/  @P4 STG.E.U16 desc[UR36][R4.64+0x140], R104 ;  /* 0x0001406804004986 */ /* 0x000fe2000c101524 */
[C---:B------:R-:W-:Y:S02]  /*8d70*/  ISETP.GT.AND P3, PT, R0.reuse, 0x8, P0 ;  /* 0x000000080000780c */ /* 0x040fe40000764270 */
[----:B------:R-:W-:Y:S01]  /*8d80*/  ISETP.GT.AND P0, PT, R3, 0xa9, PT ;  /* 0x000000a90300780c */ /* 0x000fe20003f04270 */
[----:B------:R-:W-:Y:S01]  /*8d90*/  @P5 STG.E.U16 desc[UR36][R4.64+0x142], R105 ;  /* 0x0001426904005986 */ /* 0x000fe2000c101524 */
[C---:B------:R-:W-:Y:S02]  /*8da0*/  ISETP.GT.AND P4, PT, R0.reuse, RZ, P1 ;  /* 0x000000ff0000720c */ /* 0x040fe40000f84270 */
[----:B------:R-:W-:Y:S02]  /*8db0*/  F2FP.BF16.F32.PACK_AB R106, RZ, R106 ;  /* 0x0000006aff6a723e */ /* 0x000fe400000010ff */
[----:B------:R-:W-:-:S02]  /*8dc0*/  ISETP.GT.AND P5, PT, R0, RZ, P0 ;  /* 0x000000ff0000720c */ /* 0x000fc400007a4270 */
[----:B------:R-:W-:Y:S01]  /*8dd0*/  F2FP.BF16.F32.PACK_AB R107, RZ, R107 ;  /* 0x0000006bff6b723e */ /* 0x000fe200000010ff */
[----:B------:R-:W-:Y:S01]  /*8de0*/  @P2 STG.E.U16 desc[UR36][R6.64+0x140], R106 ;  /* 0x0001406a06002986 */ /* 0x000fe2000c101524 */
[----:B------:R-:W-:Y:S02]  /*8df0*/  F2FP.BF16.F32.PACK_AB R108, RZ, R108 ;  /* 0x0000006cff6c723e */ /* 0x000fe400000010ff */
[C---:B------:R-:W-:Y:S01]  /*8e00*/  ISETP.GT.AND P2, PT, R0.reuse, 0x8, P1 ;  /* 0x000000080000780c */ /* 0x040fe20000f44270 */
[----:B------:R-:W-:Y:S01]  /*8e10*/  @P3 STG.E.U16 desc[UR36][R6.64+0x142], R107 ;  /* 0x0001426b06003986 */ /* 0x000fe2000c101524 */
[----:B------:R-:W-:Y:S02]  /*8e20*/  ISETP.GT.AND P1, PT, R3, 0xb0, PT ;  /* 0x000000b00300780c */ /* 0x000fe40003f24270 */
[----:B------:R-:W-:Y:S01]  /*8e30*/  F2FP.BF16.F32.PACK_AB R109, RZ, R109 ;  /* 0x0000006dff6d723e */ /* 0x000fe200000010ff */
[----:B------:R-:W-:Y:S01]  /*8e40*/  @P4 STG.E.U16 desc[UR36][R4.64+0x150], R108 ;  /* 0x0001506c04004986 */ /* 0x000fe2000c101524 */
[----:B------:R-:W-:-:S02]  /*8e50*/  ISETP.GT.AND P3, PT, R0, 0x8, P0 ;  /* 0x000000080000780c */ /* 0x000fc40000764270 */
[----:B------:R-:W-:Y:S01]  /*8e60*/  ISETP.GT.AND P0, PT, R3, 0xb1, PT ;  /* 0x000000b10300780c */ /* 0x000fe20003f04270 */
[----:B------:R-:W-:Y:S01]  /*8e70*/  @P5 STG.E.U16 desc[UR36][R4.64+0x152], R109 ;  /* 0x0001526d04005986 */ /* 0x000fe2000c101524 */
[C---:B------:R-:W-:Y:S02]  /*8e80*/  ISETP.GT.AND P4, PT, R0.reuse, RZ, P1 ;  /* 0x000000ff0000720c */ /* 0x040fe40000f84270 */
[----:B------:R-:W-:Y:S02]  /*8e90*/  F2FP.BF16.F32.PACK_AB R110, RZ, R110 ;  /* 0x0000006eff6e723e */ /* 0x000fe400000010ff */
[----:B------:R-:W-:Y:S02]  /*8ea0*/  ISETP.GT.AND P5, PT, R0, RZ, P0 ;  /* 0x000000ff0000720c */ /* 0x000fe400007a4270 */
[----:B------:R-:W-:Y:S01]  /*8eb0*/  F2FP.BF16.F32.PACK_AB R111, RZ, R111 ;  /* 0x0000006fff6f723e */ /* 0x000fe200000010ff */
[----:B------:R-:W-:Y:S01]  /*8ec0*/  @P2 STG.E.U16 desc[UR36][R6.64+0x150], R110 ;  /* 0x0001506e06002986 */ /* 0x000fe2000c101524 */
[----:B------:R-:W-:-:S02]  /*8ed0*/  F2FP.BF16.F32.PACK_AB R112, RZ, R112 ;  /* 0x00000070ff70723e */ /* 0x000fc400000010ff */
[C---:B------:R-:W-:Y:S01]  /*8ee0*/  ISETP.GT.AND P2, PT, R0.reuse, 0x8, P1 ;  /* 0x000000080000780c */ /* 0x040fe20000f44270 */
[----:B------:R-:W-:Y:S01]  /*8ef0*/  @P3 STG.E.U16 desc[UR36][R6.64+0x152], R111 ;  /* 0x0001526f06003986 */ /* 0x000fe2000c101524 */
[C---:B------:R-:W-:Y:S02]  /*8f00*/  ISETP.GT.AND P1, PT, R3.reuse, 0xb8, PT ;  /* 0x000000b80300780c */ /* 0x040fe40003f24270 */
[----:B------:R-:W-:Y:S01]  /*8f10*/  F2FP.BF16.F32.PACK_AB R113, RZ, R113 ;  /* 0x00000071ff71723e */ /* 0x000fe200000010ff */
[----:B------:R-:W-:Y:S01]  /*8f20*/  @P4 STG.E.U16 desc[UR36][R4.64+0x160], R112 ;  /* 0x0001607004004986 */ /* 0x000fe2000c101524 */
[C---:B------:R-:W-:Y:S02]  /*8f30*/  ISETP.GT.AND P3, PT, R0.reuse, 0x8, P0 ;  /* 0x000000080000780c */ /* 0x040fe40000764270 */
[----:B------:R-:W-:Y:S01]  /*8f40*/  ISETP.GT.AND P0, PT, R3, 0xb9, PT ;  /* 0x000000b90300780c */ /* 0x000fe20003f04270 */
[----:B------:R-:W-:Y:S01]  /*8f50*/  @P5 STG.E.U16 desc[UR36][R4.64+0x162], R113 ;  /* 0x0001627104005986 */ /* 0x000fe2000c101524 */
[----:B------:R-:W-:-:S02]  /*8f60*/  ISETP.GT.AND P4, PT, R0, RZ, P1 ;  /* 0x000000ff0000720c */ /* 0x000fc40000f84270 */
[----:B------:R-:W-:Y:S02]  /*8f70*/  F2FP.BF16.F32.PACK_AB R114, RZ, R114 ;  /* 0x00000072ff72723e */ /* 0x000fe400000010ff */
[C---:B------:R-:W-:Y:S02]  /*8f80*/  ISETP.GT.AND P5, PT, R0.reuse, RZ, P0 ;  /* 0x000000ff0000720c */ /* 0x040fe400007a4270 */
[----:B------:R-:W-:Y:S01]  /*8f90*/  F2FP.BF16.F32.PACK_AB R115, RZ, R115 ;  /* 0x00000073ff73723e */ /* 0x000fe200000010ff */
[----:B------:R-:W-:Y:S01]  /*8fa0*/  @P2 STG.E.U16 desc[UR36][R6.64+0x160], R114 ;  /* 0x0001607206002986 */ /* 0x000fe2000c101524 */
[----:B------:R-:W-:Y:S02]  /*8fb0*/  F2FP.BF16.F32.PACK_AB R116, RZ, R116 ;  /* 0x00000074ff74723e */ /* 0x000fe400000010ff */
        /* <DEDUP_REMOVED lines=65> */
[----:B------:R-:W-:Y:S02]  /*93d0*/  ISETP.GT.AND P5, PT, R0, RZ, P0 ;  /* 0x000000ff0000720c */ /* 0x000fe400007a4270 */
[----:B------:R-:W-:Y:S02]  /*93e0*/  F2FP.BF16.F32.PACK_AB R134, RZ, R134 ;  /* 0x00000086ff86723e */ /* 0x000fe400000010ff */
[----:B------:R-:W-:Y:S02]  /*93f0*/  F2FP.BF16.F32.PACK_AB R135, RZ, R135 ;  /* 0x00000087ff87723e */ /* 0x000fe400000010ff */
[----:B------:R-:W-:Y:S01]  /*9400*/  F2FP.BF16.F32.PACK_AB R136, RZ, R136 ;  /* 0x00000088ff88723e */ /* 0x000fe200000010ff */
[----:B------:R-:W-:Y:S01]  /*9410*/  @P2 STG.E.U16 desc[UR36][R6.64+0x1b0], R134 ;  /* 0x0001b08606002986 */ /* 0x000fe2000c101524 */
[----:B------:R-:W-:-:S02]  /*9420*/  F2FP.BF16.F32.PACK_AB R137, RZ, R137 ;  /* 0x00000089ff89723e */ /* 0x000fc400000010ff */
[C---:B------:R-:W-:Y:S01]  /*9430*/  ISETP.GT.AND P1, PT, R0.reuse, 0x8, P1 ;  /* 0x000000080000780c */ /* 0x040fe20000f24270 */
[----:B------:R-:W-:Y:S01]  /*9440*/  @P3 STG.E.U16 desc[UR36][R6.64+0x1b2], R135 ;  /* 0x0001b28706003986 */ /* 0x000fe2000c101524 */
[C---:B------:R-:W-:Y:S02]  /*9450*/  ISETP.GT.AND P2, PT, R0.reuse, 0x8, P0 ;  /* 0x000000080000780c */ /* 0x040fe40000744270 */
[C---:B------:R-:W-:Y:S01]  /*9460*/  ISETP.GT.AND P0, PT, R3.reuse, 0xe9, PT ;  /* 0x000000e90300780c */ /* 0x040fe20003f04270 */
[----:B------:R-:W-:Y:S01]  /*9470*/  @P4 STG.E.U16 desc[UR36][R4.64+0x1c0], R136 ;  /* 0x0001c08804004986 */ /* 0x000fe2000c101524 */
[----:B------:R-:W-:Y:S02]  /*9480*/  ISETP.GT.AND P4, PT, R3, 0xe8, PT ;  /* 0x000000e80300780c */ /* 0x000fe40003f84270 */
[----:B------:R-:W-:Y:S01]  /*9490*/  F2FP.BF16.F32.PACK_AB R138, RZ, R138 ;  /* 0x0000008aff8a723e */ /* 0x000fe200000010ff */
[----:B------:R-:W-:Y:S01]  /*94a0*/  @P5 STG.E.U16 desc[UR36][R4.64+0x1c2], R137 ;  /* 0x0001c28904005986 */ /* 0x000fe2000c101524 */
[----:B------:R-:W-:-:S02]  /*94b0*/  ISETP.GT.AND P5, PT, R0, RZ, P4 ;  /* 0x000000ff0000720c */ /* 0x000fc400027a4270 */
[----:B------:R-:W-:Y:S01]  /*94c0*/  F2FP.BF16.F32.PACK_AB R139, RZ, R139 ;  /* 0x0000008bff8b723e */ /* 0x000fe200000010ff */
[----:B------:R-:W-:Y:S01]  /*94d0*/  @P1 STG.E.U16 desc[UR36][R6.64+0x1c0], R138 ;  /* 0x0001c08a06001986 */ /* 0x000fe2000c101524 */
[----:B------:R-:W-:Y:S02]  /*94e0*/  F2FP.BF16.F32.PACK_AB R140, RZ, R140 ;  /* 0x0000008cff8c723e */ /* 0x000fe400000010ff */
[C---:B------:R-:W-:Y:S01]  /*94f0*/  ISETP.GT.AND P3, PT, R0.reuse, RZ, P0 ;  /* 0x000000ff0000720c */ /* 0x040fe20000764270 */
[----:B------:R-:W-:Y:S01]  /*9500*/  @P2 STG.E.U16 desc[UR36][R6.64+0x1c2], R139 ;  /* 0x0001c28b06002986 */ /* 0x000fe2000c101524 */
[C---:B------:R-:W-:Y:S02]  /*9510*/  ISETP.GT.AND P4, PT, R0.reuse, 0x8, P4 ;  /* 0x000000080000780c */ /* 0x040fe40002784270 */
[----:B------:R-:W-:Y:S02]  /*9520*/  F2FP.BF16.F32.PACK_AB R141, RZ, R141 ;  /* 0x0000008dff8d723e */ /* 0x000fe400000010ff */
[----:B------:R-:W-:Y:S01]  /*9530*/  F2FP.BF16.F32.PACK_AB R142, RZ, R142 ;  /* 0x0000008eff8e723e */ /* 0x000fe200000010ff */
[----:B------:R-:W-:Y:S01]  /*9540*/  @P5 STG.E.U16 desc[UR36][R4.64+0x1d0], R140 ;  /* 0x0001d08c04005986 */ /* 0x000fe2000c101524 */
[----:B------:R-:W-:-:S02]  /*9550*/  ISETP.GT.AND P5, PT, R0, 0x8, P0 ;  /* 0x000000080000780c */ /* 0x000fc400007a4270 */
[----:B------:R-:W-:Y:S02]  /*9560*/  F2FP.BF16.F32.PACK_AB R143, RZ, R143 ;  /* 0x0000008fff8f723e */ /* 0x000fe400000010ff */
[C---:B------:R-:W-:Y:S01]  /*9570*/  ISETP.GT.AND P0, PT, R3.reuse, 0xf1, PT ;  /* 0x000000f10300780c */ /* 0x040fe20003f04270 */
[----:B------:R-:W-:Y:S01]  /*9580*/  @P3 STG.E.U16 desc[UR36][R4.64+0x1d2], R141 ;  /* 0x0001d28d04003986 */ /* 0x000fe2000c101524 */
[----:B------:R-:W-:Y:S02]  /*9590*/  ISETP.GT.AND P3, PT, R3, 0xf0, PT ;  /* 0x000000f00300780c */ /* 0x000fe40003f64270 */
[----:B------:R-:W-:Y:S01]  /*95a0*/  F2FP.BF16.F32.PACK_AB R144, RZ, R144 ;  /* 0x00000090ff90723e */ /* 0x000fe200000010ff */
[----:B------:R-:W-:Y:S01]  /*95b0*/  @P4 STG.E.U16 desc[UR36][R6.64+0x1d0], R142 ;  /* 0x0001d08e06004986 */ /* 0x000fe2000c101524 */
[C---:B------:R-:W-:Y:S02]  /*95c0*/  ISETP.GT.AND P4, PT, R0.reuse, RZ, P3 ;  /* 0x000000ff0000720c */ /* 0x040fe40001f84270 */
[----:B------:R-:W-:Y:S01]  /*95d0*/  F2FP.BF16.F32.PACK_AB R145, RZ, R145 ;  /* 0x00000091ff91723e */ /* 0x000fe200000010ff */
[----:B------:R-:W-:Y:S01]  /*95e0*/  @P5 STG.E.U16 desc[UR36][R6.64+0x1d2], R143 ;  /* 0x0001d28f06005986 */ /* 0x000fe2000c101524 */
[----:B------:R-:W-:-:S02]  /*95f0*/  ISETP.GT.AND P5, PT, R0, RZ, P0 ;  /* 0x000000ff0000720c */ /* 0x000fc400007a4270 */
[C---:B------:R-:W-:Y:S02]  /*9600*/  ISETP.GT.AND P2, PT, R3.reuse, 0xf8, PT ;  /* 0x000000f80300780c */ /* 0x040fe40003f44270 */
[----:B------:R-:W-:Y:S02]  /*9610*/  ISETP.GT.AND P1, PT, R3, 0xf9, PT ;  /* 0x000000f90300780c */ /* 0x000fe40003f24270 */
[C---:B------:R-:W-:Y:S02]  /*9620*/  ISETP.GT.AND P3, PT, R0.reuse, 0x8, P3 ;  /* 0x000000080000780c */ /* 0x040fe40001f64270 */
[C---:B------:R-:W-:Y:S01]  /*9630*/  ISETP.GT.AND P0, PT, R0.reuse, 0x8, P0 ;  /* 0x000000080000780c */ /* 0x040fe20000704270 */
[----:B------:R-:W-:Y:S01]  /*9640*/  @P4 STG.E.U16 desc[UR36][R4.64+0x1e0], R144 ;  /* 0x0001e09004004986 */ /* 0x000fe2000c101524 */
[C---:B------:R-:W-:Y:S02]  /*9650*/  ISETP.GT.AND P4, PT, R0.reuse, RZ, P1 ;  /* 0x000000ff0000720c */ /* 0x040fe40000f84270 */
[----:B------:R-:W-:Y:S01]  /*9660*/  F2FP.BF16.F32.PACK_AB R146, RZ, R146 ;  /* 0x00000092ff92723e */ /* 0x000fe200000010ff */
[----:B------:R-:W-:Y:S01]  /*9670*/  @P5 STG.E.U16 desc[UR36][R4.64+0x1e2], R145 ;  /* 0x0001e29104005986 */ /* 0x000fe2000c101524 */
[----:B------:R-:W-:-:S02]  /*9680*/  ISETP.GT.AND P5, PT, R0, RZ, P2 ;  /* 0x000000ff0000720c */ /* 0x000fc400017a4270 */
[C---:B------:R-:W-:Y:S02]  /*9690*/  ISETP.GT.AND P2, PT, R0.reuse, 0x8, P2 ;  /* 0x000000080000780c */ /* 0x040fe40001744270 */
[----:B------:R-:W-:Y:S01]  /*96a0*/  F2FP.BF16.F32.PACK_AB R147, RZ, R147 ;  /* 0x00000093ff93723e */ /* 0x000fe200000010ff */
[----:B------:R-:W-:Y:S01]  /*96b0*/  @P3 STG.E.U16 desc[UR36][R6.64+0x1e0], R146 ;  /* 0x0001e09206003986 */ /* 0x000fe2000c101524 */
[----:B------:R-:W-:Y:S02]  /*96c0*/  ISETP.GT.AND P1, PT, R0, 0x8, P1 ;  /* 0x000000080000780c */ /* 0x000fe40000f24270 */
[----:B------:R-:W-:Y:S01]  /*96d0*/  F2FP.BF16.F32.PACK_AB R148, RZ, R148 ;  /* 0x00000094ff94723e */ /* 0x000fe200000010ff */
[----:B------:R-:W-:Y:S01]  /*96e0*/  @P0 STG.E.U16 desc[UR36][R6.64+0x1e2], R147 ;  /* 0x0001e29306000986 */ /* 0x000fe2000c101524 */
[----:B------:R-:W-:Y:S02]  /*96f0*/  F2FP.BF16.F32.PACK_AB R149, RZ, R149 ;  /* 0x00000095ff95723e */ /* 0x000fe400000010ff */
[----:B------:R-:W-:Y:S01]  /*9700*/  F2FP.BF16.F32.PACK_AB R150, RZ, R150 ;  /* 0x00000096ff96723e */ /* 0x000fe200000010ff */
[----:B------:R-:W-:Y:S01]  /*9710*/  @P5 STG.E.U16 desc[UR36][R4.64+0x1f0], R148 ;  /* 0x0001f09404005986 */ /* 0x000fe2000c101524 */
[----:B------:R-:W-:-:S03]  /*9720*/  F2FP.BF16.F32.PACK_AB R151, RZ, R151 ;  /* 0x00000097ff97723e */ /* 0x000fc600000010ff */
[----:B------:R0:W-:Y:S02]  /*9730*/  @P4 STG.E.U16 desc[UR36][R4.64+0x1f2], R149 ;  /* 0x0001f29504004986 */ /* 0x0001e4000c101524 */
[----:B0-----:R-:W-:Y:S02]  /*9740*/  @P2 IMAD.MOV.U32 R4, RZ, RZ, R6 ;  /* 0x000000ffff042224 */ /* 0x001fe400078e0006 */
[----:B------:R-:W-:-:S05]  /*9750*/  @P2 IMAD.MOV.U32 R5, RZ, RZ, R7 ;  /* 0x000000ffff052224 */ /* 0x000fca00078e0007 */
[----:B------:R0:W-:Y:S04]  /*9760*/  @P2 STG.E.U16 desc[UR36][R4.64+0x1f0], R150 ;  /* 0x0001f09604002986 */ /* 0x0001e8000c101524 */
[----:B------:R0:W-:Y:S02]  /*9770*/  @P1 STG.E.U16 desc[UR36][R6.64+0x1f2], R151 ;  /* 0x0001f29706001986 */ /* 0x0001e4000c101524 */
.L_x_283:
[----:B------:R-:W-:Y:S05]  /*9780*/  BSYNC B0 ;  /* 0x0000000000007941 */ /* 0x000fea0003800000 */
.L_x_29:
[----:B------:R-:W-:Y:S01]  /*9790*/  ULDC UR4, c[0x0][0xc] ;  /* 0x0000030000047ab9 */ /* 0x000fe20000000800 */
[----:B------:R-:W-:Y:S01]  /*97a0*/  ULDC UR5, c[0x0][0x10] ;  /* 0x0000040000057ab9 */ /* 0x000fe20000000800 */
[----:B0-----:R-:W0:Y:S01]  /*97b0*/  LDC R3, c[0x0][0x14] ;  /* 0x00000500ff037b82 */ /* 0x001e220000000800 */
[----:B------:R-:W-:Y:S01]  /*97c0*/  UIMAD.WIDE.U32 UR4, UR4, UR5, URZ ;  /* 0x00000005040472a5 */ /* 0x000fe2000f8e003f */
[----:B------:R-:W-:Y:S01]  /*97d0*/  PRMT R0, RZ, 0x7610, R0 ;  /* 0x00007610ff007816 */ /* 0x000fe20000000000 */
[----:B----45:R-:W-:Y:S02]  /*97e0*/  IMAD.MOV.U32 R152, RZ, RZ, -0x1 ;  /* 0xffffffffff987424 */ /* 0x030fe400078e00ff */
[----:B------:R-:W-:Y:S02]  /*97f0*/  IMAD.MOV.U32 R23, RZ, RZ, -0x1 ;  /* 0xffffffffff177424 */ /* 0x000fe400078e00ff */
[----:B0-----:R-:W-:-:S04]  /*9800*/  IMAD.WIDE.U32 R16, R3, UR4, R16 ;  /* 0x0000000403107c25 */ /* 0x001fc8000f8e0010 */
[----:B------:R-:W-:Y:S01]  /*9810*/  IMAD R3, R3, UR5, RZ ;  /* 0x0000000503037c24 */ /* 0x000fe2000f8e02ff */
[----:B------:R-:W-:Y:S02]  /*9820*/  ULDC.64 UR4, c[0x0][0x650] ;  /* 0x0001940000047ab9 */ /* 0x000fe40000000a00 */
[----:B------:R-:W-:Y:S01]  /*9830*/  ISETP.GE.U32.AND P0, PT, R16, UR4, PT ;  /* 0x0000000410007c0c */ /* 0x000fe2000bf06070 */
[----:B------:R-:W-:-:S05]  /*9840*/  IMAD.IADD R17, R17, 0x1, R3 ;  /* 0x0000000111117824 */ /* 0x000fca00078e0203 */
[----:B------:R-:W-:-:S13]  /*9850*/  ISETP.GE.U32.AND.EX P0, PT, R17, UR5, PT, P0 ;  /* 0x0000000511007c0c */ /* 0x000fda000bf06100 */
[----:B------:R-:W-:Y:S05]  /*9860*/  @P0 BRA `(.L_x_284) ;  /* 0x0000000400640947 */ /* 0x000fea0003800000 */
[----:B------:R-:W0:Y:S01]  /*9870*/  S2R R12, SR_CTAID.X ;  /* 0x00000000000c7919 */ /* 0x000e220000002500 */
[----:B------:R-:W4:Y:S01]  /*9880*/  LDC.64 R10, c[0x0][0x628] ;  /* 0x00018a00ff0a7b82 */ /* 0x000f220000000a00 */
[----:B------:R-:W-:Y:S01]  /*9890*/  ULDC UR4, c[0x0][0x150] ;  /* 0x0000540000047ab9 */ /* 0x000fe20000000800 */
[----:B-123--:R-:W-:Y:S01]  /*98a0*/  IMAD.MOV.U32 R8, RZ, RZ, R16 ;  /* 0x000000ffff087224 */ /* 0x00efe200078e0010 */
[----:B------:R-:W1:Y:S01]  /*98b0*/  S2R R24, SR_CTAID.Y ;  /* 0x0000000000187919 */ /* 0x000e620000002600 */
[----:B------:R-:W-:-:S04]  /*98c0*/  IMAD.MOV.U32 R9, RZ, RZ, R17 ;  /* 0x000000ffff097224 */ /* 0x000fc800078e0011 */
[----:B------:R-:W2:Y:S08]  /*98d0*/  LDC R21, c[0x0][0x144] ;  /* 0x00005100ff157b82 */ /* 0x000eb00000000800 */
[----:B------:R-:W3:Y:S08]  /*98e0*/  LDC R0, c[0x0][0x630] ;  /* 0x00018c00ff007b82 */ /* 0x000ef00000000800 */
[----:B------:R-:W1:Y:S01]  /*98f0*/  LDC.64 R14, c[0x0][0x620] ;  /* 0x00018800ff0e7b82 */ /* 0x000e620000000a00 */
[----:B----4-:R-:W-:-:S04]  /*9900*/  ISETP.NE.U32.AND P0, PT, R10, RZ, PT ;  /* 0x000000ff0a00720c */ /* 0x010fc80003f05070 */
[----:B------:R-:W-:Y:S02]  /*9910*/  ISETP.NE.AND.EX P0, PT, R11, RZ, PT, P0 ;  /* 0x000000ff0b00720c */ /* 0x000fe40003f05300 */
[----:B0-----:R-:W-:-:S05]  /*9920*/  I2FP.F32.U32 R3, R12 ;  /* 0x0000000c00037245 */ /* 0x001fca0000201000 */
[----:B------:R-:W-:-:S04]  /*9930*/  FMUL R3, R3, UR4 ;  /* 0x0000000403037c20 */ /* 0x000fc80008400000 */
[----:B------:R0:W4:Y:S02]  /*9940*/  F2I.U32.TRUNC.NTZ R20, R3 ;  /* 0x0000000300147305 */ /* 0x000124000020f000 */
[----:B--23--:R-:W-:Y:S05]  /*9950*/  @!P0 BRA `(.L_x_285) ;  /* 0x0000000000288947 */ /* 0x00cfea0003800000 */
[----:B0-----:R-:W0:Y:S02]  /*9960*/  LDC R3, c[0x0][0x634] ;  /* 0x00018d00ff037b82 */ /* 0x001e240000000800 */
        /* <DEDUP_REMOVED lines=9> */
.L_x_285:
[----:B------:R-:W2:Y:S01]  /*9a00*/  LDC.64 R30, c[0x0][0x640] ;  /* 0x00019000ff1e7b82 */ /* 0x000ea20000000a00 */
[-CC-:B------:R-:W-:Y:S01]  /*9a10*/  SHF.R.U64 R23, R8, R0.reuse, R9.reuse ;  /* 0x0000000008177219 */ /* 0x180fe20000001209 */
[----:B----4-:R-:W-:Y:S01]  /*9a20*/  IMAD.MOV R20, RZ, RZ, -R20 ;  /* 0x000000ffff147224 */ /* 0x010fe200078e0a14 */
[----:B------:R-:W-:Y:S01]  /*9a30*/  SHF.R.U32.HI R0, RZ, R0, R9 ;  /* 0x00000000ff007219 */ /* 0x000fe20000011609 */
[----:B------:R-:W-:Y:S01]  /*9a40*/  ULDC UR4, c[0x0][0x154] ;  /* 0x0000550000047ab9 */ /* 0x000fe20000000800 */
[----:B0-----:R-:W-:Y:S01]  /*9a50*/  IADD3 R3, P0, RZ, -R23, RZ ;  /* 0x80000017ff037210 */ /* 0x001fe20007f1e0ff */
[----:B------:R-:W-:Y:S02]  /*9a60*/  IMAD R26, R21, R20, R12 ;  /* 0x00000014151a7224 */ /* 0x000fe400078e020c */
[----:B------:R-:W0:Y:S01]  /*9a70*/  LDC R6, c[0x0][0x618] ;  /* 0x00018600ff067b82 */ /* 0x000e220000000800 */
[----:B------:R-:W-:Y:S02]  /*9a80*/  IMAD.MOV.U32 R7, RZ, RZ, 0x1 ;  /* 0x00000001ff077424 */ /* 0x000fe400078e00ff */
[----:B------:R-:W-:-:S04]  /*9a90*/  IMAD.X R5, RZ, RZ, ~R0, P0 ;  /* 0x000000ffff057224 */ /* 0x000fc800000e0e00 */
[-C--:B-1----:R-:W-:Y:S01]  /*9aa0*/  IMAD R0, R5, R14.reuse, RZ ;  /* 0x0000000e05007224 */ /* 0x082fe200078e02ff */
[----:B------:R-:W1:Y:S01]  /*9ab0*/  LDC R8, c[0x0][0x608] ;  /* 0x00018200ff087b82 */ /* 0x000e620000000800 */
[----:B------:R-:W-:-:S04]  /*9ac0*/  IMAD.WIDE.U32 R4, R3, R14, R16 ;  /* 0x0000000e03047225 */ /* 0x000fc800078e0010 */
[----:B------:R-:W-:Y:S01]  /*9ad0*/  IMAD R3, R3, R15, R0 ;  /* 0x0000000f03037224 */ /* 0x000fe200078e0200 */
[----:B------:R-:W-:Y:S02]  /*9ae0*/  I2FP.F32.U32 R0, R24 ;  /* 0x0000001800007245 */ /* 0x000fe40000201000 */
[----:B------:R-:W3:Y:S01]  /*9af0*/  LDC R28, c[0x0][0x658] ;  /* 0x00019600ff1c7b82 */ /* 0x000ee20000000800 */
[----:B------:R-:W-:Y:S01]  /*9b00*/  IMAD.IADD R3, R5, 0x1, R3 ;  /* 0x0000000105037824 */ /* 0x000fe200078e0203 */
[----:B--2---:R-:W-:Y:S01]  /*9b10*/  ISETP.NE.U32.AND P0, PT, R30, RZ, PT ;  /* 0x000000ff1e00720c */ /* 0x004fe20003f05070 */
[----:B------:R-:W-:Y:S01]  /*9b20*/  FMUL R0, R0, UR4 ;  /* 0x0000000400007c20 */ /* 0x000fe20008400000 */
[----:B------:R-:W-:Y:S02]  /*9b30*/  IMAD.MOV.U32 R5, RZ, RZ, -0x1 ;  /* 0xffffffffff057424 */ /* 0x000fe400078e00ff */
[----:B------:R-:W-:Y:S01]  /*9b40*/  ISETP.NE.AND.EX P0, PT, R31, RZ, PT, P0 ;  /* 0x000000ff1f00720c */ /* 0x000fe20003f05300 */
[----:B------:R2:W4:Y:S01]  /*9b50*/  F2I.U32.TRUNC.NTZ R13, R0 ;  /* 0x00000000000d7305 */ /* 0x000522000020f000 */
[----:B------:R-:W2:Y:S01]  /*9b60*/  LDC R15, c[0x0][0x148] ;  /* 0x00005200ff0f7b82 */ /* 0x000ea20000000800 */
[----:B0-----:R-:W-:-:S02]  /*9b70*/  SHF.R.U64 R12, R4, R6, R3 ;  /* 0x00000006040c7219 */ /* 0x001fc40000001203 */
[----:B------:R-:W-:-:S05]  /*9b80*/  SHF.R.U32.HI R3, RZ, R6, R3 ;  /* 0x00000006ff037219 */ /* 0x000fca0000011603 */
[----:B------:R-:W0:Y:S01]  /*9b90*/  LDC R20, c[0x0][0x600] ;  /* 0x00018000ff147b82 */ /* 0x000e220000000800 */
[-CC-:B-1----:R-:W-:Y:S02]  /*9ba0*/  SHF.R.U64 R10, R12, R8.reuse, R3.reuse ;  /* 0x000000080c0a7219 */ /* 0x182fe40000001203 */
[----:B------:R-:W-:-:S05]  /*9bb0*/  SHF.R.U32.HI R3, RZ, R8, R3 ;  /* 0x00000008ff037219 */ /* 0x000fca0000011603 */
[----:B------:R-:W1:Y:S01]  /*9bc0*/  LDC R21, c[0x0][0x648] ;  /* 0x00019200ff157b82 */ /* 0x000e620000000800 */
[-C--:B---3--:R-:W-:Y:S02]  /*9bd0*/  SHF.L.U32 R4, R5, R28.reuse, RZ ;  /* 0x0000001c05047219 */ /* 0x088fe400000006ff */
[-CC-:B------:R-:W-:Y:S02]  /*9be0*/  SHF.R.U64 R14, R10, R28.reuse, R3.reuse ;  /* 0x0000001c0a0e7219 */ /* 0x180fe40000001203 */
[----:B------:R-:W-:Y:S02]  /*9bf0*/  SHF.R.U32.HI R5, RZ, R28, R3 ;  /* 0x0000001cff057219 */ /* 0x000fe40000011603 */
[----:B------:R-:W-:Y:S01]  /*9c00*/  LOP3.LUT R153, RZ, R4, RZ, 0x33, !PT ;  /* 0x00000004ff997212 */ /* 0x000fe200078e33ff */
[----:B------:R-:W3:Y:S01]  /*9c10*/  LDC R25, c[0x0][0x638] ;  /* 0x00018e00ff197b82 */ /* 0x000ee20000000800 */
[----:B------:R-:W-:Y:S01]  /*9c20*/  SHF.L.U32 R28, R7, R28, RZ ;  /* 0x0000001c071c7219 */ /* 0x000fe200000006ff */
[----:B------:R-:W-:-:S06]  /*9c30*/  IMAD.MOV.U32 R4, RZ, RZ, R14 ;  /* 0x000000ffff047224 */ /* 0x000fcc00078e000e */
[----:B------:R-:W0:Y:S01]  /*9c40*/  LDC R27, c[0x0][0x610] ;  /* 0x00018400ff1b7b82 */ /* 0x000e220000000800 */
[----:B----4-:R-:W-:Y:S05]  /*9c50*/  @!P0 BRA `(.L_x_286) ;  /* 0x0000000000288947 */ /* 0x010fea0003800000 */
[----:B------:R-:W4:Y:S02]  /*9c60*/  LDC R3, c[0x0][0x64c] ;  /* 0x00019300ff037b82 */ /* 0x000f240000000800 */
[----:B----4-:R-:W-:-:S05]  /*9c70*/  IADD3 R3, P0, R14, R3, RZ ;  /* 0x000000030e037210 */ /* 0x010fca0007f1e0ff */
        /* <DEDUP_REMOVED lines=8> */
.L_x_286:
[----:B------:R-:W-:Y:S01]  /*9d00*/  ISETP.NE.AND P0, PT, R2, 0x1, PT ;  /* 0x000000010200780c */ /* 0x000fe20003f05270 */
[----:B------:R-:W-:Y:S01]  /*9d10*/  IMAD.MOV R13, RZ, RZ, -R13 ;  /* 0x000000ffff0d7224 */ /* 0x000fe200078e0a0d */
[----:B-12---:R-:W-:Y:S01]  /*9d20*/  SHF.R.U64 R0, R4, R21, R5 ;  /* 0x0000001504007219 */ /* 0x006fe20000001205 */
[----:B0-----:R-:W-:Y:S01]  /*9d30*/  VIADD R5, R20, 0xffffffff ;  /* 0xffffffff14057836 */ /* 0x001fe20000000000 */
[----:B------:R-:W-:-:S03]  /*9d40*/  LOP3.LUT R153, R10, R153, RZ, 0xc0, !PT ;  /* 0x000000990a997212 */ /* 0x000fc600078ec0ff */
[----:B------:R-:W-:Y:S01]  /*9d50*/  IMAD.MOV R3, RZ, RZ, -R0 ;  /* 0x000000ffff037224 */ /* 0x000fe200078e0a00 */
[----:B------:R-:W-:Y:S01]  /*9d60*/  LOP3.LUT R5, R12, R5, RZ, 0xc0, !PT ;  /* 0x000000050c057212 */ /* 0x000fe200078ec0ff */
[----:B------:R-:W-:Y:S02]  /*9d70*/  IMAD R153, R28, R0, R153 ;  /* 0x000000001c997224 */ /* 0x000fe400078e0299 */
[----:B---3--:R-:W-:Y:S02]  /*9d80*/  IMAD R0, R3, R25, R14 ;  /* 0x0000001903007224 */ /* 0x008fe400078e020e */
[----:B------:R-:W-:Y:S02]  /*9d90*/  @P0 IMAD R26, R15, R13, R24 ;  /* 0x0000000d0f1a0224 */ /* 0x000fe400078e0218 */
[----:B------:R-:W-:Y:S02]  /*9da0*/  IMAD R4, R0, R20, R5 ;  /* 0x0000001400047224 */ /* 0x000fe400078e0205 */
[----:B------:R-:W-:-:S02]  /*9db0*/  IMAD R153, R153, R27, R26 ;  /* 0x0000001b99997224 */ /* 0x000fc400078e021a */
[----:B------:R-:W-:-:S03]  /*9dc0*/  IMAD.MOV.U32 R3, RZ, RZ, 0x1 ;  /* 0x00000001ff037424 */ /* 0x000fc600078e00ff */
[----:B------:R-:W-:Y:S02]  /*9dd0*/  SEL R152, R4, R153, !P0 ;  /* 0x0000009904987207 */ /* 0x000fe40004000000 */
[----:B------:R-:W-:Y:S02]  /*9de0*/  PRMT R0, R3, 0x7610, R0 ;  /* 0x0000761003007816 */ /* 0x000fe40000000000 */
[----:B------:R-:W-:-:S07]  /*9df0*/  SEL R153, R153, R4, !P0 ;  /* 0x0000000499997207 */ /* 0x000fce0004000000 */
.L_x_284:
[----:B------:R-:W-:-:S13]  /*9e00*/  LOP3.LUT P0, RZ, R0, 0xff, RZ, 0xc0, !PT ;  /* 0x000000ff00ff7812 */ /* 0x000fda000780c0ff */
[----:B------:R-:W-:Y:S05]  /*9e10*/  @P0 BRA `(.L_x_287) ;  /* 0xffffff7000c00947 */ /* 0x000fea000383ffff */
[----:B------:R-:W-:Y:S05]  /*9e20*/  EXIT ;  /* 0x000000000000794d */ /* 0x000fea0003800000 */
.L_x_4:
[----:B0-----:R-:W-:Y:S01]  /*9e30*/  ULDC.64 UR4, c[0x0][0x650] ;  /* 0x0001940000047ab9 */ /* 0x001fe20000000a00 */
        /* <DEDUP_REMOVED lines=25> */
.L_x_289:
[--C-:B------:R-:W-:Y:S01]  /*9fd0*/  SHF.R.U64 R12, R10, R14, R11.reuse ;  /* 0x0000000e0a0c7219 */ /* 0x100fe2000000120b */
[----:B------:R-:W0:Y:S01]  /*9fe0*/  LDC R22, c[0x0][0x618] ;  /* 0x00018600ff167b82 */ /* 0x000e220000000800 */
[----:B------:R-:W-:Y:S01]  /*9ff0*/  I2FP.F32.U32 R6, R4 ;  /* 0x0000000400067245 */ /* 0x000fe20000201000 */
[----:B------:R-:W-:Y:S01]  /*a000*/  ULDC UR4, c[0x0][0x150] ;  /* 0x0000540000047ab9 */ /* 0x000fe20000000800 */
[----:B------:R-:W-:Y:S02]  /*a010*/  SHF.R.U32.HI R5, RZ, R14, R11 ;  /* 0x0000000eff057219 */ /* 0x000fe4000001160b */
[----:B------:R-:W-:Y:S01]  /*a020*/  IADD3 R9, P0, RZ, -R12, RZ ;  /* 0x8000000cff097210 */ /* 0x000fe20007f1e0ff */
[----:B------:R-:W-:Y:S01]  /*a030*/  FMUL R11, R6, UR4 ;  /* 0x00000004060b7c20 */ /* 0x000fe20008400000 */
[----:B------:R-:W-:Y:S01]  /*a040*/  ULDC UR4, c[0x0][0x154] ;  /* 0x0000550000047ab9 */ /* 0x000fe20000000800 */
[----:B------:R-:W1:Y:S02]  /*a050*/  LDC.64 R24, c[0x0][0x640] ;  /* 0x00019000ff187b82 */ /* 0x000e640000000a00 */
[----:B------:R-:W-:-:S02]  /*a060*/  IMAD.X R5, RZ, RZ, ~R5, P0 ;  /* 0x000000ffff057224 */ /* 0x000fc400000e0e05 */
[----:B------:R-:W2:Y:S01]  /*a070*/  F2I.U32.TRUNC.NTZ R11, R11 ;  /* 0x0000000b000b7305 */ /* 0x000ea2000020f000 */
[----:B------:R-:W-:-:S03]  /*a080*/  IMAD.WIDE.U32 R6, R9, R20, R16 ;  /* 0x0000001409067225 */ /* 0x000fc600078e0010 */
[----:B------:R-:W3:Y:S01]  /*a090*/  LDC R13, c[0x0][0x144] ;  /* 0x00005100ff0d7b82 */ /* 0x000ee20000000800 */
[----:B------:R-:W-:-:S04]  /*a0a0*/  IMAD R8, R5, R20, RZ ;  /* 0x0000001405087224 */ /* 0x000fc800078e02ff */
[----:B------:R-:W-:Y:S02]  /*a0b0*/  IMAD R5, R9, R21, R8 ;  /* 0x0000001509057224 */ /* 0x000fe400078e0208 */
[----:B------:R-:W-:Y:S01]  /*a0c0*/  IMAD.MOV.U32 R8, RZ, RZ, -0x1 ;  /* 0xffffffffff087424 */ /* 0x000fe200078e00ff */
[----:B------:R-:W4:Y:S01]  /*a0d0*/  LDC R14, c[0x0][0x608] ;  /* 0x00018200ff0e7b82 */ /* 0x000f220000000800 */
[----:B------:R-:W-:Y:S01]  /*a0e0*/  IMAD.IADD R5, R7, 0x1, R5 ;  /* 0x0000000107057824 */ /* 0x000fe200078e0205 */
[----:B------:R-:W-:-:S04]  /*a0f0*/  I2FP.F32.U32 R7, R3 ;  /* 0x0000000300077245 */ /* 0x000fc80000201000 */
[-C--:B0-----:R-:W-:Y:S01]  /*a100*/  SHF.R.U64 R10, R6, R22.reuse, R5 ;  /* 0x00000016060a7219 */ /* 0x081fe20000001205 */
[----:B--2---:R-:W-:Y:S01]  /*a110*/  IMAD.MOV R6, RZ, RZ, -R11 ;  /* 0x000000ffff067224 */ /* 0x004fe200078e0a0b */
[----:B------:R-:W0:Y:S01]  /*a120*/  LDC R9, c[0x0][0x658] ;  /* 0x00019600ff097b82 */ /* 0x000e220000000800 */
[----:B-1----:R-:W-:Y:S01]  /*a130*/  ISETP.NE.U32.AND P0, PT, R24, RZ, PT ;  /* 0x000000ff1800720c */ /* 0x002fe20003f05070 */
[----:B------:R-:W-:Y:S01]  /*a140*/  FMUL R7, R7, UR4 ;  /* 0x0000000407077c20 */ /* 0x000fe20008400000 */
[----:B------:R-:W-:Y:S02]  /*a150*/  SHF.R.U32.HI R5, RZ, R22, R5 ;  /* 0x00000016ff057219 */ /* 0x000fe40000011605 */
[----:B------:R-:W-:-:S03]  /*a160*/  ISETP.NE.AND.EX P0, PT, R25, RZ, PT, P0 ;  /* 0x000000ff1900720c */ /* 0x000fc60003f05300 */
[----:B------:R-:W1:Y:S01]  /*a170*/  LDC R20, c[0x0][0x148] ;  /* 0x00005200ff147b82 */ /* 0x000e620000000800 */
[----:B---3--:R-:W-:Y:S02]  /*a180*/  IMAD R23, R13, R6, R4 ;  /* 0x000000060d177224 */ /* 0x008fe400078e0204 */
[----:B------:R-:W-:-:S05]  /*a190*/  IMAD.MOV.U32 R6, RZ, RZ, 0x1 ;  /* 0x00000001ff067424 */ /* 0x000fca00078e00ff */
[----:B------:R-:W2:Y:S01]  /*a1a0*/  LDC R21, c[0x0][0x600] ;  /* 0x00018000ff157b82 */ /* 0x000ea20000000800 */
[-CC-:B----4-:R-:W-:Y:S02]  /*a1b0*/  SHF.R.U64 R13, R10, R14.reuse, R5.reuse ;  /* 0x0000000e0a0d7219 */ /* 0x190fe40000001205 */
[----:B------:R-:W-:Y:S02]  /*a1c0*/  SHF.R.U32.HI R4, RZ, R14, R5 ;  /* 0x0000000eff047219 */ /* 0x000fe40000011605 */
[----:B------:R3:W4:Y:S03]  /*a1d0*/  F2I.U32.TRUNC.NTZ R14, R7 ;  /* 0x00000007000e7305 */ /* 0x000726000020f000 */
[----:B------:R-:W1:Y:S01]  /*a1e0*/  LDC R26, c[0x0][0x648] ;  /* 0x00019200ff1a7b82 */ /* 0x000e620000000800 */
[-C--:B0-----:R-:W-:Y:S02]  /*a1f0*/  SHF.R.U64 R15, R13, R9.reuse, R4 ;  /* 0x000000090d0f7219 */ /* 0x081fe40000001204 */
[----:B------:R-:W-:-:S02]  /*a200*/  SHF.L.U32 R8, R8, R9, RZ ;  /* 0x0000000908087219 */ /* 0x000fc400000006ff */
[-C--:B------:R-:W-:Y:S01]  /*a210*/  SHF.R.U32.HI R5, RZ, R9.reuse, R4 ;  /* 0x00000009ff057219 */ /* 0x080fe20000011604 */
[----:B------:R-:W-:Y:S01]  /*a220*/  IMAD.MOV.U32 R4, RZ, RZ, R15 ;  /* 0x000000ffff047224 */ /* 0x000fe200078e000f */
[----:B------:R-:W-:Y:S01]  /*a230*/  SHF.L.U32 R22, R6, R9, RZ ;  /* 0x0000000906167219 */ /* 0x000fe200000006ff */
[----:B------:R-:W0:Y:S01]  /*a240*/  LDC R27, c[0x0][0x638] ;  /* 0x00018e00ff1b7b82 */ /* 0x000e220000000800 */
[----:B------:R-:W-:-:S07]  /*a250*/  LOP3.LUT R28, RZ, R8, RZ, 0x33, !PT ;  /* 0x00000008ff1c7212 */ /* 0x000fce00078e33ff */
        /* <DEDUP_REMOVED lines=12> */
.L_x_290:
[----:B------:R-:W-:Y:S01]  /*a320*/  ISETP.NE.AND P0, PT, R2, 0x1, PT ;  /* 0x000000010200780c */ /* 0x000fe20003f05270 */
[----:B--2---:R-:W-:Y:S01]  /*a330*/  VIADD R7, R21, 0xffffffff ;  /* 0xffffffff15077836 */ /* 0x004fe20000000000 */
[----:B-1----:R-:W-:Y:S01]  /*a340*/  SHF.R.U64 R5, R4, R26, R5 ;  /* 0x0000001a04057219 */ /* 0x002fe20000001205 */
[----:B------:R-:W-:Y:S01]  /*a350*/  IMAD.MOV R14, RZ, RZ, -R14 ;  /* 0x000000ffff0e7224 */ /* 0x000fe200078e0a0e */
[----:B------:R-:W-:Y:S01]  /*a360*/  LOP3.LUT R4, R13, R28, RZ, 0xc0, !PT ;  /* 0x0000001c0d047212 */ /* 0x000fe200078ec0ff */
[----:B------:R-:W-:Y:S01]  /*a370*/  IMAD.MOV.U32 R8, RZ, RZ, R12 ;  /* 0x000000ffff087224 */ /* 0x000fe200078e000c */
[----:B------:R-:W-:Y:S01]  /*a380*/  LOP3.LUT R10, R10, R7, RZ, 0xc0, !PT ;  /* 0x000000070a0a7212 */ /* 0x000fe200078ec0ff */
[----:B------:R-:W-:Y:S02]  /*a390*/  IMAD.MOV R6, RZ, RZ, -R5 ;  /* 0x000000ffff067224 */ /* 0x000fe400078e0a05 */
[----:B------:R-:W-:-:S04]  /*a3a0*/  IMAD R4, R22, R5, R4 ;  /* 0x0000000516047224 */ /* 0x000fc800078e0204 */
[----:B------:R-:W-:Y:S02]  /*a3b0*/  @P0 IMAD R23, R20, R14, R3 ;  /* 0x0000000e14170224 */ /* 0x000fe400078e0203 */
[----:B0-----:R-:W-:Y:S02]  /*a3c0*/  IMAD R3, R6, R27, R15 ;  /* 0x0000001b06037224 */ /* 0x001fe400078e020f */
[----:B------:R-:W-:Y:S02]  /*a3d0*/  IMAD R7, R4, R29, R23 ;  /* 0x0000001d04077224 */ /* 0x000fe400078e0217 */
[----:B------:R-:W-:Y:S02]  /*a3e0*/  IMAD R4, R3, R21, R10 ;  /* 0x0000001503047224 */ /* 0x000fe400078e020a */
[----:B------:R-:W-:-:S03]  /*a3f0*/  IMAD.MOV.U32 R6, RZ, RZ, 0x1 ;  /* 0x00000001ff067424 */ /* 0x000fc600078e00ff */
[----:B------:R-:W-:Y:S02]  /*a400*/  SEL R9, R4, R7, !P0 ;  /* 0x0000000704097207 */ /* 0x000fe40004000000 */
[----:B------:R-:W-:-:S07]  /*a410*/  SEL R7, R7, R4, !P0 ;  /* 0x0000000407077207 */ /* 0x000fce0004000000 */
.L_x_288:
[----:B------:R-:W-:-:S08]  /*a420*/  NOP ;  /* 0x0000000000007918 */ /* 0x000fd00000000000 */
[----:B------:R-:W0:-:S00]  /*a430*/  USETMAXREG.DEALLOC.CTAPOOL 0x28 ;  /* 0x00000028000079c8 */ /* 0x000e0000080e0500 */
[----:B0-----:R-:W-:-:S13]  /*a440*/  ISETP.NE.AND P0, PT, R0, RZ, PT ;  /* 0x000000ff0000720c */ /* 0x001fda0003f05270 */
[----:B------:R-:W-:Y:S05]  /*a450*/  @P0 EXIT ;  /* 0x000000000000094d */ /* 0x000fea0003800000 */
[----:B------:R-:W-:Y:S01]  /*a460*/  LOP3.LUT P0, RZ, R6, 0xff, RZ, 0xc0, !PT ;  /* 0x000000ff06ff7812 */ /* 0x000fe2000780c0ff */
[----:B------:R-:W-:Y:S02]  /*a470*/  IMAD.MOV.U32 R0, RZ, RZ, 0x1 ;  /* 0x00000001ff007424 */ /* 0x000fe400078e00ff */
[----:B------:R-:W-:-:S10]  /*a480*/  IMAD.MOV.U32 R12, RZ, RZ, RZ ;  /* 0x000000ffff0c7224 */ /* 0x000fd400078e00ff */
[----:B------:R-:W-:Y:S05]  /*a490*/  @!P0 BRA `(.L_x_291) ;  /* 0x0000000c00308947 */ /* 0x000fea0003800000 */
[----:B------:R-:W0:Y:S01]  /*a4a0*/  LDC R0, c[0x0][0x28c] ;  /* 0x0000a300ff007b82 */ /* 0x000e220000000800 */
[----:B------:R-:W-:Y:S01]  /*a4b0*/  ULDC UR5, c[0x0][0x600] ;  /* 0x0001800000057ab9 */ /* 0x000fe20000000800 */
[----:B------:R-:W-:Y:S01]  /*a4c0*/  ULDC UR4, c[0x0][0xc] ;  /* 0x0000030000047ab9 */ /* 0x000fe20000000800 */
[----:B------:R-:W-:Y:S01]  /*a4d0*/  UIADD3 UR16, UR5, -0x1, URZ ;  /* 0xffffffff05107890 */ /* 0x000fe2000fffe03f */
[C---:B------:R-:W-:Y:S01]  /*a4e0*/  LOP3.LUT P2, RZ, R18.reuse, 0x7f, RZ, 0xc0, !PT ;  /* 0x0000007f12ff7812 */ /* 0x040fe2000784c0ff */
[----:B------:R-:W-:Y:S01]  /*a4f0*/  ULDC UR6, c[0x0][0x658] ;  /* 0x0001960000067ab9 */ /* 0x000fe20000000800 */
[----:B------:R-:W-:Y:S01]  /*a500*/  ULDC UR5, c[0x0][0x10] ;  /* 0x0000040000057ab9 */ /* 0x000fe20000000800 */
[----:B------:R-:W-:Y:S01]  /*a510*/  UMOV UR7, 0xffffffff ;  /* 0xffffffff00077882 */ /* 0x000fe20000000000 */
[----:B------:R-:W-:Y:S01]  /*a520*/  UMOV UR8, 0x1 ;  /* 0x0000000100087882 */ /* 0x000fe20000000000 */
[----:B------:R-:W-:Y:S01]  /*a530*/  UIMAD.WIDE.U32 UR4, UR4, UR5, URZ ;  /* 0x00000005040472a5 */ /* 0x000fe2000f8e003f */
[----:B------:R-:W-:Y:S01]  /*a540*/  LOP3.LUT P0, RZ, R18, 0x1f, RZ, 0xc0, !PT ;  /* 0x0000001f12ff7812 */ /* 0x000fe2000780c0ff */
[----:B------:R-:W-:Y:S01]  /*a550*/  USHF.L.U32 UR7, UR7, UR6, URZ ;  /* 0x0000000607077299 */ /* 0x000fe2000800063f */
[----:B------:R-:W-:Y:S01]  /*a560*/  BSSY B0, `(.L_x_291) ;  /* 0x00000bf000007945 */ /* 0x000fe20003800000 */
[----:B------:R-:W-:Y:S01]  /*a570*/  USHF.L.U32 UR18, UR8, UR6, URZ ;  /* 0x0000000608127299 */ /* 0x000fe2000800063f */
[----:B------:R-:W-:Y:S01]  /*a580*/  IMAD.MOV.U32 R13, RZ, RZ, 0x1 ;  /* 0x00000001ff0d7424 */ /* 0x000fe200078e00ff */
[----:B------:R-:W-:Y:S01]  /*a590*/  LOP3.LUT R11, R19, 0x2, RZ, 0xfc, !PT ;  /* 0x00000002130b7812 */ /* 0x000fe200078efcff */
[----:B------:R-:W-:Y:S01]  /*a5a0*/  ULDC UR6, c[0x0][0x14] ;  /* 0x0000050000067ab9 */ /* 0x000fe20000000800 */
[----:B------:R-:W-:Y:S01]  /*a5b0*/  PLOP3.LUT P0, PT, P0, P2, PT, 0x8a, 0x0 ;  /* 0x000000000000781c */ /* 0x000fe20000705172 */
[----:B------:R-:W-:Y:S01]  /*a5c0*/  UIMAD.WIDE.U32 UR20, UR4, UR6, URZ ;  /* 0x00000006041472a5 */ /* 0x000fe2000f8e003f */
[----:B------:R-:W-:Y:S01]  /*a5d0*/  IMAD.MOV.U32 R12, RZ, RZ, RZ ;  /* 0x000000ffff0c7224 */ /* 0x000fe200078e00ff */
[----:B------:R-:W-:-:S02]  /*a5e0*/  UIMAD UR13, UR5, UR6, URZ ;  /* 0x00000006050d72a4 */ /* 0x000fc4000f8e023f */
[----:B------:R-:W-:Y:S01]  /*a5f0*/  ULOP3.LUT UR17, URZ, UR7, URZ, 0x33, !UPT ;  /* 0x000000073f117292 */ /* 0x000fe2000f8e333f */
[----:B0-----:R-:W-:Y:S01]  /*a600*/  VIADD R0, R0, 0xf ;  /* 0x0000000f00007836 */ /* 0x001fe20000000000 */
[----:B------:R-:W-:Y:S01]  /*a610*/  UIADD3 UR13, UR21, UR13, URZ ;  /* 0x0000000d150d7290 */ /* 0x000fe2000fffe03f */
[----:B------:R-:W-:-:S03]  /*a620*/  ULDC.64 UR22, c[0x0][0x198] ;  /* 0x0000660000167ab9 */ /* 0x000fc60000000a00 */
[----:B------:R-:W-:-:S04]  /*a630*/  SHF.R.S32.HI R3, RZ, 0x1f, R0 ;  /* 0x0000001fff037819 */ /* 0x000fc80000011400 */
[----:B------:R-:W-:Y:S01]  /*a640*/  LEA.HI R3, R3, R0, RZ, 0x4 ;  /* 0x0000000003037211 */ /* 0x000fe200078f20ff */
[----:B------:R-:W-:-:S03]  /*a650*/  IMAD.MOV.U32 R0, RZ, RZ, 0x1 ;  /* 0x00000001ff007424 */ /* 0x000fc600078e00ff */
[----:B------:R-:W-:-:S05]  /*a660*/  SHF.R.S32.HI R3, RZ, 0x4, R3 ;  /* 0x00000004ff037819 */ /* 0x000fca0000011403 */
[----:B------:R-:W-:-:S07]  /*a670*/  VIADD R10, R3, 0x1 ;  /* 0x00000001030a7836 */ /* 0x000fce0000000000 */
.L_x_303:
[----:B------:R-:W-:-:S03]  /*a680*/  UMOV UR4, 0xffffffff ;  /* 0xffffffff00047882 */ /* 0x000fc60000000000 */
[----:B------:R-:W-:Y:S05]  /*a690*/  BRA.DIV UR4, `(.L_x_292) ;  /* 0x0000001604947947 */ /* 0x000fea000b800000 */
[----:B------:R-:W-:-:S13]  /*a6a0*/  ELECT P6, URZ, PT ;  /* 0x00000000003f782f */ /* 0x000fda00038c0000 */
.L_x_328:
[----:B------:R-:W0:Y:S01]  /*a6b0*/  LDC R4, c[0x0][0x28c] ;  /* 0x0000a300ff047b82 */ /* 0x000e220000000800 */
[----:B------:R-:W-:Y:S01]  /*a6c0*/  BSSY B1, `(.L_x_293) ;  /* 0x0000037000017945 */ /* 0x000fe20003800000 */
[----:B0-----:R-:W-:-:S13]  /*a6d0*/  ISETP.LT.OR P6, PT, R4, 0x1, !P6 ;  /* 0x000000010400780c */ /* 0x001fda00077c1670 */
[----:B------:R-:W-:Y:S05]  /*a6e0*/  @P6 BRA `(.L_x_294) ;  /* 0x0000000000d06947 */ /* 0x000fea0003800000 */
[----:B------:R-:W-:Y:S02]  /*a6f0*/  IMAD.SHL.U32 R15, R9, 0x100, RZ ;  /* 0x00000100090f7824 */ /* 0x000fe400078e00ff */
[----:B------:R-:W-:Y:S02]  /*a700*/  IMAD.SHL.U32 R18, R7, 0x80, RZ ;  /* 0x0000008007127824 */ /* 0x000fe400078e00ff */
[----:B------:R-:W-:Y:S02]  /*a710*/  IMAD.MOV.U32 R20, RZ, RZ, RZ ;  /* 0x000000ffff147224 */ /* 0x000fe400078e00ff */
[----:B------:R-:W-:Y:S02]  /*a720*/  IMAD.MOV.U32 R4, RZ, RZ, R10 ;  /* 0x000000ffff047224 */ /* 0x000fe400078e000a */
[----:B------:R-:W-:Y:S02]  /*a730*/  IMAD.MOV.U32 R5, RZ, RZ, R0 ;  /* 0x000000ffff057224 */ /* 0x000fe400078e0000 */
[----:B------:R-:W-:-:S07]  /*a740*/  IMAD.MOV.U32 R6, RZ, RZ, R12 ;  /* 0x000000ffff067224 */ /* 0x000fce00078e000c */
.L_x_298:
[----:B------:R-:W0:Y:S01]  /*a750*/  S2R R14, SR_CgaCtaId ;  /* 0x00000000000e7919 */ /* 0x000e220000008800 */
[----:B------:R-:W-:Y:S01]  /*a760*/  MOV R7, 0x400 ;  /* 0x0000040000077802 */ /* 0x000fe20000000f00 */
[----:B------:R-:W1:Y:S03]  /*a770*/  @!P2 LDC R9, c[0x0][0x500] ;  /* 0x00014000ff09ab82 */ /* 0x000e660000000800 */
[----:B0-----:R-:W-:Y:S02]  /*a780*/  LEA R21, R14, R7, 0x18 ;  /* 0x000000070e157211 */ /* 0x001fe400078ec0ff */
[----:B------:R-:W-:-:S03]  /*a790*/  SHF.L.U32 R7, R5, 0x1f, RZ ;  /* 0x0000001f05077819 */ /* 0x000fc600000006ff */
[----:B------:R-:W-:-:S04]  /*a7a0*/  IMAD R14, R6, 0x8, R21 ;  /* 0x00000008060e7824 */ /* 0x000fc800078e0215 */
[----:B------:R-:W0:Y:S02]  /*a7b0*/  SYNCS.PHASECHK.TRANS64.TRYWAIT P1, [R14+URZ+0x90], R7 ;  /* 0x000090070e0075a7 */ /* 0x000e24000802017f */
[----:B01----:R-:W-:Y:S05]  /*a7c0*/  @!P1 BRA `(.L_x_295) ;  /* 0x0000001400689947 */ /* 0x003fea0003800000 */
.L_x_329:
[----:B0-----:R-:W-:Y:S01]  /*a7d0*/  PRMT R7, R11, 0x9910, RZ ;  /* 0x000099100b077816 */ /* 0x001fe200000000ff */
[----:B------:R0:W-:Y:S03]  /*a7e0*/  @!P2 SYNCS.ARRIVE.TRANS64 RZ, [R14+URZ], R9 ;  /* 0x000000090effa9a7 */ /* 0x0001e6000800003f */
[----:B------:R-:W-:-:S13]  /*a7f0*/  ISETP.NE.AND P1, PT, R7, 0x2, PT ;  /* 0x000000020700780c */ /* 0x000fda0003f25270 */
[----:B0-----:R-:W-:Y:S05]  /*a800*/  @P1 BRA `(.L_x_296) ;  /* 0x0000000000041947 */ /* 0x001fea0003800000 */
[----:B------:R-:W-:Y:S01]  /*a810*/  BPT.TRAP 0x1 ;  /* 0x000000040000795c */ /* 0x000fe20000300000 */
.L_x_296:
[----:B------:R-:W-:Y:S05]  /*a820*/  @P0 BRA `(.L_x_297) ;  /* 0x0000000000040947 */ /* 0x000fea0003800000 */
[----:B------:R-:W-:Y:S01]  /*a830*/  BPT.TRAP 0x1 ;  /* 0x000000040000795c */ /* 0x000fe20000300000 */
.L_x_297:
[--C-:B------:R-:W-:Y:S01]  /*a840*/  IMAD R7, R6, 0x1000, R21.reuse ;  /* 0x0000100006077824 */ /* 0x100fe200078e0215 */
[----:B------:R-:W-:Y:S01]  /*a850*/  R2UR UR9, R14 ;  /* 0x000000000e0972ca */ /* 0x000fe200000e0000 */
[----:B------:R-:W-:Y:S01]  /*a860*/  IMAD R21, R6, 0x2000, R21 ;  /* 0x0000200006157824 */ /* 0x000fe200078e0215 */
[----:B------:R-:W-:Y:S01]  /*a870*/  UIADD3 UR4, UP0, UR22, 0xf0, URZ ;  /* 0x000000f016047890 */ /* 0x000fe2000ff1e03f */
[----:B------:R-:W-:Y:S01]  /*a880*/  VIADD R4, R4, 0xffffffff ;  /* 0xffffffff04047836 */ /* 0x000fe20000000000 */
[----:B------:R-:W-:Y:S01]  /*a890*/  R2UR UR5, R7 ;  /* 0x00000000070572ca */ /* 0x000fe200000e0000 */
[----:B------:R-:W-:Y:S01]  /*a8a0*/  UIADD3 UR24, UP1, UR22, 0x1f0, URZ ;  /* 0x000001f016187890 */ /* 0x000fe2000ff3e03f */
[----:B------:R-:W-:Y:S01]  /*a8b0*/  R2UR UR8, R21 ;  /* 0x00000000150872ca */ /* 0x000fe200000e0000 */
[----:B------:R-:W-:Y:S01]  /*a8c0*/  VIADD R6, R6, 0x1 ;  /* 0x0000000106067836 */ /* 0x000fe20000000000 */
[----:B------:R-:W-:Y:S01]  /*a8d0*/  R2UR UR11, R18 ;  /* 0x00000000120b72ca */ /* 0x000fe200000e0000 */
[----:B------:R-:W-:Y:S01]  /*a8e0*/  UIADD3.X UR25, URZ, UR23, URZ, UP1, !UPT ;  /* 0x000000173f197290 */ /* 0x000fe20008ffe43f */
[----:B------:R-:W-:Y:S01]  /*a8f0*/  R2UR UR10, R20 ;  /* 0x00000000140a72ca */ /* 0x000fe200000e0000 */
[----:B------:R-:W-:Y:S01]  /*a900*/  UMOV UR6, 0x0 ;  /* 0x0000000000067882 */ /* 0x000fe20000000000 */
[----:B------:R-:W-:Y:S01]  /*a910*/  R2UR UR12, R8 ;  /* 0x00000000080c72ca */ /* 0x000fe200000e0000 */
[----:B------:R-:W-:Y:S01]  /*a920*/  UMOV UR7, 0x10000000 ;  /* 0x1000000000077882 */ /* 0x000fe20000000000 */
[----:B------:R-:W-:Y:S01]  /*a930*/  R2UR UR19, R15 ;  /* 0x000000000f1372ca */ /* 0x000fe200000e0000 */
[----:B------:R-:W-:Y:S01]  /*a940*/  VIADD R20, R20, 0x10 ;  /* 0x0000001014147836 */ /* 0x000fe20000000000 */
[----:B------:R-:W-:Y:S01]  /*a950*/  ISETP.GT.AND P3, PT, R4, 0x1, PT ;  /* 0x000000010400780c */ /* 0x000fe20003f64270 */
[----:B------:R-:W-:Y:S01]  /*a960*/  UIADD3 UR14, UR5, 0x200, URZ ;  /* 0x00000200050e7890 */ /* 0x000fe2000fffe03f */
[----:B------:R-:W-:Y:S01]  /*a970*/  ISETP.NE.AND P1, PT, R6, 0x12, PT ;  /* 0x000000120600780c */ /* 0x000fe20003f25270 */
[----:B------:R-:W-:-:S02]  /*a980*/  UIADD3.X UR5, URZ, UR23, URZ, UP0, !UPT ;  /* 0x000000173f057290 */ /* 0x000fc400087fe43f */
[----:B------:R-:W-:Y:S01]  /*a990*/  UIADD3 UR15, UR8, 0x12200, URZ ;  /* 0x00012200080f7890 */ /* 0x000fe2000fffe03f */
[----:B------:R-:W-:Y:S02]  /*a9a0*/  SEL R14, RZ, 0x1, P1 ;  /* 0x00000001ff0e7807 */ /* 0x000fe40000800000 */
[----:B------:R-:W-:Y:S01]  /*a9b0*/  UMOV UR8, UR14 ;  /* 0x0000000e00087c82 */ /* 0x000fe20008000000 */
[----:B------:R-:W-:Y:S02]  /*a9c0*/  SEL R6, R6, RZ, P1 ;  /* 0x000000ff06067207 */ /* 0x000fe40000800000 */
[----:B------:R-:W-:Y:S01]  /*a9d0*/  LOP3.LUT R5, R5, R14, RZ, 0x3c, !PT ;  /* 0x0000000e05057212 */ /* 0x000fe200078e3cff */
[----:B------:R0:W-:Y:S02]  /*a9e0*/  UTMALDG.3D [UR8], [UR4], desc[UR6] ;  /* 0x00000608040075b4 */ /* 0x0001e40008011000 */
[----:B0-----:R-:W-:Y:S01]  /*a9f0*/  UMOV UR8, UR15 ;  /* 0x0000000f00087c82 */ /* 0x001fe20008000000 */
[----:B------:R-:W-:-:S02]  /*aa00*/  UMOV UR11, UR19 ;  /* 0x00000013000b7c82 */ /* 0x000fc40008000000 */
[----:B------:R0:W-:Y:S02]  /*aa10*/  UTMALDG.3D [UR8], [UR24], desc[UR6] ;  /* 0x00000608180075b4 */ /* 0x0001e40008011000 */
[----:B0-----:R-:W-:Y:S05]  /*aa20*/  @P3 BRA `(.L_x_298) ;  /* 0xfffffffc00483947 */ /* 0x001fea000383ffff */
.L_x_294:
[----:B------:R-:W-:Y:S05]  /*aa30*/  BSYNC B1 ;  /* 0x0000000000017941 */ /* 0x000fea0003800000 */
.L_x_293:
[----:B------:R-:W-:Y:S01]  /*aa40*/  LOP3.LUT P3, RZ, R13, 0xff, RZ, 0xc0, !PT ;  /* 0x000000ff0dff7812 */ /* 0x000fe2000786c0ff */
[----:B------:R-:W-:Y:S01]  /*aa50*/  IMAD.IADD R12, R3, 0x1, R12 ;  /* 0x00000001030c7824 */ /* 0x000fe200078e020c */
[----:B------:R-:W-:Y:S01]  /*aa60*/  IADD3 R16, P4, R16, UR20, RZ ;  /* 0x0000001410107c10 */ /* 0x000fe2000ff9e0ff */
[----:B------:R-:W-:Y:S01]  /*aa70*/  ULDC.64 UR4, c[0x0][0x650] ;  /* 0x0001940000047ab9 */ /* 0x000fe20000000a00 */
[----:B------:R-:W-:Y:S01]  /*aa80*/  BSSY B1, `(.L_x_299) ;  /* 0x000006a000017945 */ /* 0x000fe20003800000 */
[----:B------:R-:W-:Y:S01]  /*aa90*/  IMAD.MOV.U32 R9, RZ, RZ, -0x1 ;  /* 0xffffffffff097424 */ /* 0x000fe200078e00ff */
[----:B------:R-:W-:Y:S01]  /*aaa0*/  ISETP.GT.U32.AND P1, PT, R12, 0x11, PT ;  /* 0x000000110c00780c */ /* 0x000fe20003f24070 */
[----:B------:R-:W-:Y:S01]  /*aab0*/  IMAD.MOV.U32 R8, RZ, RZ, -0x1 ;  /* 0xffffffffff087424 */ /* 0x000fe200078e00ff */
[----:B------:R-:W-:Y:S02]  /*aac0*/  IADD3.X R17, R17, UR13, RZ, P4, !PT ;  /* 0x0000000d11117c10 */ /* 0x000fe4000a7fe4ff */
[----:B------:R-:W-:-:S02]  /*aad0*/  ISETP.LT.U32.AND P1, PT, R3, 0x12, P1 ;  /* 0x000000120300780c */ /* 0x000fc40000f21070 */
[----:B------:R-:W-:Y:S01]  /*aae0*/  PRMT R13, RZ, 0x7610, R13 ;  /* 0x00007610ff0d7816 */ /* 0x000fe2000000000d */
[----:B------:R-:W0:Y:S01]  /*aaf0*/  @P3 S2R R5, SR_CgaCtaId ;  /* 0x0000000000053919 */ /* 0x000e220000008800 */
[----:B------:R-:W-:-:S04]  /*ab00*/  @P3 MOV R4, 0x400 ;  /* 0x0000040000043802 */ /* 0x000fc80000000f00 */
[----:B0-----:R-:W-:Y:S01]  /*ab10*/  @P3 LEA R6, R5, R4, 0x18 ;  /* 0x0000000405063211 */ /* 0x001fe200078ec0ff */
[----:B------:R-:W-:-:S03]  /*ab20*/  IMAD.WIDE.U32 R4, R12, 0x38e38e39, RZ ;  /* 0x38e38e390c047825 */ /* 0x000fc600078e00ff */
[----:B------:R0:W-:Y:S01]  /*ab30*/  @P3 SYNCS.ARRIVE.TRANS64.A1T0 RZ, [R6+URZ+0x138], RZ ;  /* 0x000138ff06ff39a7 */ /* 0x0001e2000810003f */
[----:B------:R-:W-:Y:S02]  /*ab40*/  ISETP.GE.U32.AND P3, PT, R3, 0x12, PT ;  /* 0x000000120300780c */ /* 0x000fe40003f66070 */
[----:B------:R-:W-:Y:S02]  /*ab50*/  SHF.R.U32.HI R7, RZ, 0x2, R5 ;  /* 0x00000002ff077819 */ /* 0x000fe40000011605 */
[----:B------:R-:W-:Y:S02]  /*ab60*/  SEL R5, RZ, 0x1, !P1 ;  /* 0x00000001ff057807 */ /* 0x000fe40004800000 */
[----:B------:R-:W-:Y:S01]  /*ab70*/  ISETP.GE.U32.AND P1, PT, R16, UR4, PT ;  /* 0x0000000410007c0c */ /* 0x000fe2000bf26070 */
[----:B------:R-:W-:Y:S01]  /*ab80*/  IMAD R12, R7, -0x12, R12 ;  /* 0xffffffee070c7824 */ /* 0x000fe200078e020c */
[----:B------:R-:W-:Y:S02]  /*ab90*/  LOP3.LUT R0, R0, R5, RZ, 0x3c, !PT ;  /* 0x0000000500007212 */ /* 0x000fe400078e3cff */
[----:B------:R-:W-:-:S02]  /*aba0*/  ISETP.GE.U32.AND.EX P1, PT, R17, UR5, PT, P1 ;  /* 0x0000000511007c0c */ /* 0x000fc4000bf26110 */
[----:B------:R-:W-:Y:S02]  /*abb0*/  PRMT R4, RZ, 0x7610, R4 ;  /* 0x00007610ff047816 */ /* 0x000fe40000000004 */
[----:B------:R-:W-:Y:S01]  /*abc0*/  @P3 LOP3.LUT R0, R0, 0x1, R7, 0x78, !PT ;  /* 0x0000000100003812 */ /* 0x000fe200078e7807 */
[----:B------:R-:W-:-:S08]  /*abd0*/  IMAD.MOV.U32 R7, RZ, RZ, -0x1 ;  /* 0xffffffffff077424 */ /* 0x000fd000078e00ff */
[----:B0-----:R-:W-:Y:S05]  /*abe0*/  @P1 BRA `(.L_x_300) ;  /* 0x00000004004c1947 */ /* 0x001fea0003800000 */
[----:B------:R-:W-:Y:S01]  /*abf0*/  ULDC.64 UR4, c[0x0][0x628] ;  /* 0x00018a0000047ab9 */ /* 0x000fe20000000a00 */
[----:B------:R-:W0:Y:S01]  /*ac00*/  S2R R15, SR_CTAID.X ;  /* 0x00000000000f7919 */ /* 0x000e220000002500 */
[----:B------:R-:W-:Y:S01]  /*ac10*/  ISETP.NE.U32.AND P1, PT, RZ, UR4, PT ;  /* 0x00000004ff007c0c */ /* 0x000fe2000bf25070 */
[----:B------:R-:W-:Y:S01]  /*ac20*/  ULDC UR7, c[0x0][0x630] ;  /* 0x00018c0000077ab9 */ /* 0x000fe20000000800 */
[----:B------:R-:W-:Y:S01]  /*ac30*/  IMAD.MOV.U32 R4, RZ, RZ, R16 ;  /* 0x000000ffff047224 */ /* 0x000fe200078e0010 */
[----:B------:R-:W1:Y:S01]  /*ac40*/  S2R R14, SR_CTAID.Y ;  /* 0x00000000000e7919 */ /* 0x000e620000002600 */
[----:B------:R-:W-:Y:S01]  /*ac50*/  ISETP.NE.AND.EX P1, PT, RZ, UR5, PT, P1 ;  /* 0x00000005ff007c0c */ /* 0x000fe2000bf25310 */
[----:B------:R-:W-:-:S12]  /*ac60*/  IMAD.MOV.U32 R5, RZ, RZ, R17 ;  /* 0x000000ffff057224 */ /* 0x000fd800078e0011 */
[----:B------:R-:W-:Y:S05]  /*ac70*/  @!P1 BRA `(.L_x_301) ;  /* 0x0000000000289947 */ /* 0x000fea0003800000 */
[----:B------:R-:W-:Y:S02]  /*ac80*/  ULDC UR6, c[0x0][0x634] ;  /* 0x00018d0000067ab9 */ /* 0x000fe40000000800 */
[----:B------:R-:W-:-:S05]  /*ac90*/  IADD3 R9, P1, R16, UR6, RZ ;  /* 0x0000000610097c10 */ /* 0x000fca000ff3e0ff */
[----:B------:R-:W-:-:S04]  /*aca0*/  IMAD.X R21, RZ, RZ, R17, P1 ;  /* 0x000000ffff157224 */ /* 0x000fc800008e0611 */
[----:B------:R-:W-:-:S04]  /*acb0*/  IMAD.WIDE.U32 R6, R21, UR4, RZ ;  /* 0x0000000415067c25 */ /* 0x000fc8000f8e00ff */
[----:B------:R-:W-:-:S04]  /*acc0*/  IMAD.WIDE.U32 R6, P1, R9, UR5, R6 ;  /* 0x0000000509067c25 */ /* 0x000fc8000f820006 */
[----:B------:R-:W-:-:S04]  /*acd0*/  IMAD.WIDE.U32 R8, R9, UR4, RZ ;  /* 0x0000000409087c25 */ /* 0x000fc8000f8e00ff */
[----:B------:R-:W-:Y:S01]  /*ace0*/  IMAD.X R5, RZ, RZ, RZ, P1 ;  /* 0x000000ffff057224 */ /* 0x000fe200008e06ff */
[----:B------:R-:W-:Y:S01]  /*acf0*/  IADD3 RZ, P1, R9, R6, RZ ;  /* 0x0000000609ff7210 */ /* 0x000fe20007f3e0ff */
[----:B------:R-:W-:-:S04]  /*ad00*/  IMAD.MOV.U32 R4, RZ, RZ, R7 ;  /* 0x000000ffff047224 */ /* 0x000fc800078e0007 */
[----:B------:R-:W-:-:S08]  /*ad10*/  IMAD.WIDE.U32.X R4, R21, UR5, R4, P1 ;  /* 0x0000000515047c25 */ /* 0x000fd000088e0404 */
.L_x_301:
[--C-:B------:R-:W-:Y:S01]  /*ad20*/  SHF.R.U64 R8, R4, UR7, R5.reuse ;  /* 0x0000000704087c19 */ /* 0x100fe20008001205 */
[----:B------:R-:W-:Y:S01]  /*ad30*/  ULDC.64 UR4, c[0x0][0x620] ;  /* 0x0001880000047ab9 */ /* 0x000fe20000000a00 */
[----:B------:R-:W-:Y:S01]  /*ad40*/  SHF.R.U32.HI R4, RZ, UR7, R5 ;  /* 0x00000007ff047c19 */ /* 0x000fe20008011605 */
[----:B------:R-:W2:Y:S01]  /*ad50*/  LDC R24, c[0x0][0x144] ;  /* 0x00005100ff187b82 */ /* 0x000ea20000000800 */
[----:B------:R-:W-:Y:S01]  /*ad60*/  IADD3 R7, P1, RZ, -R8, RZ ;  /* 0x80000008ff077210 */ /* 0x000fe20007f3e0ff */
[----:B------:R-:W-:Y:S01]  /*ad70*/  ULDC.64 UR8, c[0x0][0x640] ;  /* 0x0001900000087ab9 */ /* 0x000fe20000000a00 */
[----:B0-----:R-:W-:Y:S01]  /*ad80*/  I2FP.F32.U32 R9, R15 ;  /* 0x0000000f00097245 */ /* 0x001fe20000201000 */
[----:B------:R-:W-:Y:S02]  /*ad90*/  ULDC UR6, c[0x0][0x608] ;  /* 0x0001820000067ab9 */ /* 0x000fe40000000800 */
[----:B------:R-:W-:Y:S01]  /*ada0*/  IMAD.X R4, RZ, RZ, ~R4, P1 ;  /* 0x000000ffff047224 */ /* 0x000fe200008e0e04 */
[----:B------:R-:W-:Y:S01]  /*adb0*/  ISETP.NE.U32.AND P1, PT, RZ, UR8, PT ;  /* 0x00000008ff007c0c */ /* 0x000fe2000bf25070 */
[----:B------:R-:W0:Y:S02]  /*adc0*/  LDC R21, c[0x0][0x148] ;  /* 0x00005200ff157b82 */ /* 0x000e240000000800 */
[----:B------:R-:W-:Y:S01]  /*add0*/  IMAD R6, R4, UR4, RZ ;  /* 0x0000000404067c24 */ /* 0x000fe2000f8e02ff */
[----:B------:R-:W-:Y:S01]  /*ade0*/  ISETP.NE.AND.EX P1, PT, RZ, UR9, PT, P1 ;  /* 0x00000009ff007c0c */ /* 0x000fe2000bf25310 */
[----:B------:R-:W-:Y:S01]  /*adf0*/  IMAD.WIDE.U32 R4, R7, UR4, R16 ;  /* 0x0000000407047c25 */ /* 0x000fe2000f8e0010 */
[----:B------:R-:W-:-:S03]  /*ae00*/  ULDC UR4, c[0x0][0x150] ;  /* 0x0000540000047ab9 */ /* 0x000fc60000000800 */
[----:B------:R-:W-:Y:S02]  /*ae10*/  IMAD R7, R7, UR5, R6 ;  /* 0x0000000507077c24 */ /* 0x000fe4000f8e0206 */
[----:B------:R-:W-:Y:S01]  /*ae20*/  FMUL R6, R9, UR4 ;  /* 0x0000000409067c20 */ /* 0x000fe20008400000 */
[----:B------:R-:W-:Y:S01]  /*ae30*/  ULDC UR4, c[0x0][0x618] ;  /* 0x0001860000047ab9 */ /* 0x000fe20000000800 */
[----:B------:R-:W-:Y:S01]  /*ae40*/  ULDC UR5, c[0x0][0x154] ;  /* 0x0000550000057ab9 */ /* 0x000fe20000000800 */
[----:B------:R-:W-:-:S03]  /*ae50*/  IMAD.IADD R5, R5, 0x1, R7 ;  /* 0x0000000105057824 */ /* 0x000fc600078e0207 */
[----:B------:R-:W3:Y:S02]  /*ae60*/  F2I.U32.TRUNC.NTZ R6, R6 ;  /* 0x0000000600067305 */ /* 0x000ee4000020f000 */
[----:B------:R-:W-:Y:S02]  /*ae70*/  SHF.R.U64 R9, R4, UR4, R5 ;  /* 0x0000000404097c19 */ /* 0x000fe40008001205 */
[----:B-1----:R-:W-:-:S05]  /*ae80*/  I2FP.F32.U32 R4, R14 ;  /* 0x0000000e00047245 */ /* 0x002fca0000201000 */
[----:B------:R-:W-:Y:S01]  /*ae90*/  FMUL R22, R4, UR5 ;  /* 0x0000000504167c20 */ /* 0x000fe20008400000 */
[----:B------:R-:W-:Y:S01]  /*aea0*/  SHF.R.U32.HI R4, RZ, UR4, R5 ;  /* 0x00000004ff047c19 */ /* 0x000fe20008011605 */
[----:B------:R-:W-:-:S03]  /*aeb0*/  ULDC UR4, c[0x0][0x658] ;  /* 0x0001960000047ab9 */ /* 0x000fc60000000800 */
[--C-:B------:R-:W-:Y:S01]  /*aec0*/  SHF.R.U64 R20, R9, UR6, R4.reuse ;  /* 0x0000000609147c19 */ /* 0x100fe20008001204 */
[----:B------:R-:W1:Y:S01]  /*aed0*/  F2I.U32.TRUNC.NTZ R22, R22 ;  /* 0x0000001600167305 */ /* 0x000e62000020f000 */
[----:B------:R-:W-:Y:S01]  /*aee0*/  SHF.R.U32.HI R5, RZ, UR6, R4 ;  /* 0x00000006ff057c19 */ /* 0x000fe20008011604 */
[----:B---3--:R-:W-:-:S03]  /*aef0*/  IMAD.MOV R6, RZ, RZ, -R6 ;  /* 0x000000ffff067224 */ /* 0x008fc600078e0a06 */
[----:B------:R-:W-:Y:S01]  /*af00*/  SHF.R.U64 R18, R20, UR4, R5 ;  /* 0x0000000414127c19 */ /* 0x000fe20008001205 */
[----:B--2---:R-:W-:Y:S01]  /*af10*/  IMAD R15, R24, R6, R15 ;  /* 0x00000006180f7224 */ /* 0x004fe200078e020f */
[----:B------:R-:W-:-:S03]  /*af20*/  SHF.R.U32.HI R23, RZ, UR4, R5 ;  /* 0x00000004ff177c19 */ /* 0x000fc60008011605 */
[----:B------:R-:W-:Y:S02]  /*af30*/  IMAD.MOV.U32 R4, RZ, RZ, R18 ;  /* 0x000000ffff047224 */ /* 0x000fe400078e0012 */
[----:B------:R-:W-:Y:S01]  /*af40*/  IMAD.MOV.U32 R5, RZ, RZ, R23 ;  /* 0x000000ffff057224 */ /* 0x000fe200078e0017 */
[----:B-1----:R-:W-:Y:S06]  /*af50*/  @!P1 BRA `(.L_x_302) ;  /* 0x0000000000289947 */ /* 0x002fec0003800000 */
[----:B------:R-:W-:Y:S02]  /*af60*/  ULDC UR4, c[0x0][0x64c] ;  /* 0x0001930000047ab9 */ /* 0x000fe40000000800 */
[----:B------:R-:W-:-:S05]  /*af70*/  IADD3 R5, P1, R18, UR4, RZ ;  /* 0x0000000412057c10 */ /* 0x000fca000ff3e0ff */
[----:B------:R-:W-:-:S04]  /*af80*/  IMAD.X R23, RZ, RZ, R23, P1 ;  /* 0x000000ffff177224 */ /* 0x000fc800008e0617 */
[----:B------:R-:W-:-:S04]  /*af90*/  IMAD.WIDE.U32 R6, R23, UR8, RZ ;  /* 0x0000000817067c25 */ /* 0x000fc8000f8e00ff */
[----:B------:R-:W-:-:S04]  /*afa0*/  IMAD.WIDE.U32 R6, P1, R5, UR9, R6 ;  /* 0x0000000905067c25 */ /* 0x000fc8000f820006 */
[----:B------:R-:W-:-:S04]  /*afb0*/  IMAD.WIDE.U32 R4, R5, UR8, RZ ;  /* 0x0000000805047c25 */ /* 0x000fc8000f8e00ff */
[----:B------:R-:W-:Y:S01]  /*afc0*/  IMAD.MOV.U32 R4, RZ, RZ, R7 ;  /* 0x000000ffff047224 */ /* 0x000fe200078e0007 */
[----:B------:R-:W-:Y:S01]  /*afd0*/  IADD3 RZ, P3, R5, R6, RZ ;  /* 0x0000000605ff7210 */ /* 0x000fe20007f7e0ff */
[----:B------:R-:W-:-:S04]  /*afe0*/  IMAD.X R5, RZ, RZ, RZ, P1 ;  /* 0x000000ffff057224 */ /* 0x000fc800008e06ff */
[----:B------:R-:W-:-:S08]  /*aff0*/  IMAD.WIDE.U32.X R4, R23, UR9, R4, P3 ;  /* 0x0000000917047c25 */ /* 0x000fd000098e0404 */
.L_x_302:
[----:B------:R-:W-:Y:S01]  /*b000*/  ISETP.NE.AND P1, PT, R2, 0x1, PT ;  /* 0x000000010200780c */ /* 0x000fe20003f25270 */
[----:B------:R-:W-:Y:S01]  /*b010*/  ULDC UR4, c[0x0][0x648] ;  /* 0x0001920000047ab9 */ /* 0x000fe20000000800 */
[----:B------:R-:W-:Y:S01]  /*b020*/  LOP3.LUT R20, R20, UR17, RZ, 0xc0, !PT ;  /* 0x0000001114147c12 */ /* 0x000fe2000f8ec0ff */
[----:B------:R-:W-:Y:S01]  /*b030*/  IMAD.MOV R22, RZ, RZ, -R22 ;  /* 0x000000ffff167224 */ /* 0x000fe200078e0a16 */
[----:B------:R-:W-:Y:S01]  /*b040*/  SHF.R.U64 R5, R4, UR4, R5 ;  /* 0x0000000404057c19 */ /* 0x000fe20008001205 */
[----:B------:R-:W-:Y:S01]  /*b050*/  ULDC UR4, c[0x0][0x638] ;  /* 0x00018e0000047ab9 */ /* 0x000fe20000000800 */
[----:B------:R-:W-:Y:S01]  /*b060*/  LOP3.LUT R9, R9, UR16, RZ, 0xc0, !PT ;  /* 0x0000001009097c12 */ /* 0x000fe2000f8ec0ff */
[----:B------:R-:W-:Y:S01]  /*b070*/  ULDC UR5, c[0x0][0x610] ;  /* 0x0001840000057ab9 */ /* 0x000fe20000000800 */
[----:B------:R-:W-:Y:S02]  /*b080*/  IMAD.MOV.U32 R4, RZ, RZ, 0x1 ;  /* 0x00000001ff047424 */ /* 0x000fe400078e00ff */
[----:B------:R-:W-:-:S02]  /*b090*/  IMAD.MOV R7, RZ, RZ, -R5 ;  /* 0x000000ffff077224 */ /* 0x000fc400078e0a05 */
[----:B------:R-:W-:Y:S02]  /*b0a0*/  IMAD R20, R5, UR18, R20 ;  /* 0x0000001205147c24 */ /* 0x000fe4000f8e0214 */
[----:B0-----:R-:W-:Y:S02]  /*b0b0*/  @P1 IMAD R15, R21, R22, R14 ;  /* 0x00000016150f1224 */ /* 0x001fe400078e020e */
[----:B------:R-:W-:Y:S01]  /*b0c0*/  IMAD R18, R7, UR4, R18 ;  /* 0x0000000407127c24 */ /* 0x000fe2000f8e0212 */
[----:B------:R-:W-:Y:S01]  /*b0d0*/  ULDC UR4, c[0x0][0x600] ;  /* 0x0001800000047ab9 */ /* 0x000fe20000000800 */
[----:B------:R-:W-:Y:S02]  /*b0e0*/  IMAD R15, R20, UR5, R15 ;  /* 0x00000005140f7c24 */ /* 0x000fe4000f8e020f */
[----:B------:R-:W-:-:S05]  /*b0f0*/  IMAD R18, R18, UR4, R9 ;  /* 0x0000000412127c24 */ /* 0x000fca000f8e0209 */
[----:B------:R-:W-:Y:S02]  /*b100*/  SEL R9, R18, R15, !P1 ;  /* 0x0000000f12097207 */ /* 0x000fe40004800000 */
[----:B------:R-:W-:-:S07]  /*b110*/  SEL R7, R15, R18, !P1 ;  /* 0x000000120f077207 */ /* 0x000fce0004800000 */
.L_x_300:
[----:B------:R-:W-:Y:S05]  /*b120*/  BSYNC B1 ;  /* 0x0000000000017941 */ /* 0x000fea0003800000 */
.L_x_299:
[----:B------:R-:W-:-:S13]  /*b130*/  LOP3.LUT P1, RZ, R4, 0xff, RZ, 0xc0, !PT ;  /* 0x000000ff04ff7812 */ /* 0x000fda000782c0ff */
[----:B------:R-:W-:Y:S05]  /*b140*/  @P1 BRA `(.L_x_303) ;  /* 0xfffffff4004c1947 */ /* 0x000fea000383ffff */
[----:B------:R-:W-:Y:S05]  /*b150*/  BSYNC B0 ;  /* 0x0000000000007941 */ /* 0x000fea0003800000 */
.L_x_291:
[----:B------:R-:W-:-:S03]  /*b160*/  UMOV UR4, 0xffffffff ;  /* 0xffffffff00047882 */ /* 0x000fc60000000000 */
[----:B------:R-:W-:Y:S05]  /*b170*/  BRA.DIV UR4, `(.L_x_304) ;  /* 0x0000000e04107947 */ /* 0x000fea000b800000 */
[----:B------:R-:W-:-:S13]  /*b180*/  ELECT P6, URZ, PT ;  /* 0x00000000003f782f */ /* 0x000fda00038c0000 */
.L_x_332:
[----:B------:R-:W-:Y:S04]  /*b190*/  BSSY B0, `(.L_x_305) ;  /* 0x00000a9000007945 */ /* 0x000fe80003800000 */
[----:B------:R-:W-:Y:S05]  /*b1a0*/  @!P6 BRA `(.L_x_306) ;  /* 0x00000008009ce947 */ /* 0x000fea0003800000 */
[----:B------:R-:W-:-:S04]  /*b1b0*/  LOP3.LUT R19, R19, 0x2, RZ, 0xfc, !PT ;  /* 0x0000000213137812 */ /* 0x000fc800078efcff */
[----:B------:R-:W-:-:S13]  /*b1c0*/  ISETP.NE.AND P0, PT, R19, 0x3, PT ;  /* 0x000000031300780c */ /* 0x000fda0003f05270 */
[----:B------:R-:W-:Y:S05]  /*b1d0*/  @!P0 BRA `(.L_x_307) ;  /* 0x0000000000048947 */ /* 0x000fea0003800000 */
[----:B------:R-:W-:Y:S01]  /*b1e0*/  BPT.TRAP 0x1 ;  /* 0x000000040000795c */ /* 0x000fe20000300000 */
.L_x_307:
[----:B------:R-:W0:Y:S01]  /*b1f0*/  S2R R3, SR_CgaCtaId ;  /* 0x0000000000037919 */ /* 0x000e220000008800 */
[----:B------:R-:W-:-:S04]  /*b200*/  MOV R2, 0x400 ;  /* 0x0000040000027802 */ /* 0x000fc80000000f00 */
[----:B0-----:R-:W-:Y:S02]  /*b210*/  LEA R3, R3, R2, 0x18 ;  /* 0x0000000203037211 */ /* 0x001fe400078ec0ff */
[----:B------:R-:W-:-:S03]  /*b220*/  SHF.L.U32 R2, R0, 0x1f, RZ ;  /* 0x0000001f00027819 */ /* 0x000fc600000006ff */
[----:B------:R-:W-:-:S04]  /*b230*/  VIADD R3, R3, 0x90 ;  /* 0x0000009003037836 */ /* 0x000fc80000000000 */
[C---:B------:R-:W-:Y:S02]  /*b240*/  IMAD R7, R12.reuse, 0x8, R3 ;  /* 0x000000080c077824 */ /* 0x040fe400078e0203 */
[----:B------:R-:W-:Y:S02]  /*b250*/  VIADD R12, R12, 0x1 ;  /* 0x000000010c0c7836 */ /* 0x000fe40000000000 */
[----:B------:R-:W0:Y:S03]  /*b260*/  SYNCS.PHASECHK.TRANS64.TRYWAIT P0, [R7+URZ], R2 ;  /* 0x00000002070075a7 */ /* 0x000e26000800017f */
[----:B------:R-:W-:-:S04]  /*b270*/  ISETP.NE.AND P1, PT, R12, 0x12, PT ;  /* 0x000000120c00780c */ /* 0x000fc80003f25270 */
[----:B------:R-:W-:Y:S02]  /*b280*/  SEL R5, RZ, 0x1, P1 ;  /* 0x00000001ff057807 */ /* 0x000fe40000800000 */
[----:B------:R-:W-:Y:S02]  /*b290*/  SEL R12, R12, RZ, P1 ;  /* 0x000000ff0c0c7207 */ /* 0x000fe40000800000 */
[----:B------:R-:W-:-:S03]  /*b2a0*/  LOP3.LUT R5, R0, R5, RZ, 0x3c, !PT ;  /* 0x0000000500057212 */ /* 0x000fc600078e3cff */
[----:B------:R-:W-:Y:S01]  /*b2b0*/  IMAD R9, R12, 0x8, R3 ;  /* 0x000000080c097824 */ /* 0x000fe200078e0203 */
[----:B------:R-:W-:Y:S01]  /*b2c0*/  SHF.L.U32 R4, R5, 0x1f, RZ ;  /* 0x0000001f05047819 */ /* 0x000fe200000006ff */
[----:B0-----:R-:W-:Y:S06]  /*b2d0*/  @!P0 BRA `(.L_x_308) ;  /* 0x0000000800d88947 */ /* 0x001fec0003800000 */
.L_x_333:
[----:B------:R-:W1:Y:S01]  /*b2e0*/  SYNCS.PHASECHK.TRANS64.TRYWAIT P0, [R9+URZ], R4 ;  /* 0x00000004090075a7 */ /* 0x000e62000800017f */
[----:B------:R-:W-:-:S05]  /*b2f0*/  VIADD R0, R12, 0x1 ;  /* 0x000000010c007836 */ /* 0x000fca0000000000 */
[----:B------:R-:W-:-:S04]  /*b300*/  ISETP.NE.AND P1, PT, R0, 0x12, PT ;  /* 0x000000120000780c */ /* 0x000fc80003f25270 */
[----:B0-----:R-:W-:Y:S02]  /*b310*/  SEL R2, RZ, 0x1, P1 ;  /* 0x00000001ff027807 */ /* 0x001fe40000800000 */
[----:B------:R-:W-:Y:S02]  /*b320*/  SEL R0, R0, RZ, P1 ;  /* 0x000000ff00007207 */ /* 0x000fe40000800000 */
[----:B------:R-:W-:-:S03]  /*b330*/  LOP3.LUT R7, R5, R2, RZ, 0x3c, !PT ;  /* 0x0000000205077212 */ /* 0x000fc600078e3cff */
[----:B------:R-:W-:Y:S01]  /*b340*/  IMAD R6, R0, 0x8, R3 ;  /* 0x0000000800067824 */ /* 0x000fe200078e0203 */
[----:B------:R-:W-:Y:S01]  /*b350*/  SHF.L.U32 R5, R7, 0x1f, RZ ;  /* 0x0000001f07057819 */ /* 0x000fe200000006ff */
[----:B-1----:R-:W-:Y:S06]  /*b360*/  @!P0 BRA `(.L_x_309) ;  /* 0x0000000800c88947 */ /* 0x002fec0003800000 */
.L_x_334:
[----:B------:R-:W1:Y:S01]  /*b370*/  SYNCS.PHASECHK.TRANS64.TRYWAIT P0, [R6+URZ], R5 ;  /* 0x00000005060075a7 */ /* 0x000e62000800017f */
[----:B------:R-:W-:-:S05]  /*b380*/  VIADD R0, R0, 0x1 ;  /* 0x0000000100007836 */ /* 0x000fca0000000000 */
[----:B------:R-:W-:-:S04]  /*b390*/  ISETP.NE.AND P1, PT, R0, 0x12, PT ;  /* 0x000000120000780c */ /* 0x000fc80003f25270 */
[----:B------:R-:W-:Y:S02]  /*b3a0*/  SEL R2, RZ, 0x1, P1 ;  /* 0x00000001ff027807 */ /* 0x000fe40000800000 */
[----:B------:R-:W-:Y:S02]  /*b3b0*/  SEL R0, R0, RZ, P1 ;  /* 0x000000ff00007207 */ /* 0x000fe40000800000 */
[----:B------:R-:W-:-:S03]  /*b3c0*/  LOP3.LUT R7, R7, R2, RZ, 0x3c, !PT ;  /* 0x0000000207077212 */ /* 0x000fc600078e3cff */
[----:B0-----:R-:W-:Y:S01]  /*b3d0*/  IMAD R9, R0, 0x8, R3 ;  /* 0x0000000800097824 */ /* 0x001fe200078e0203 */
[----:B------:R-:W-:Y:S01]  /*b3e0*/  SHF.L.U32 R4, R7, 0x1f, RZ ;  /* 0x0000001f07047819 */ /* 0x000fe200000006ff */
[----:B-1----:R-:W-:Y:S06]  /*b3f0*/  @!P0 BRA `(.L_x_310) ;  /* 0x0000000800b88947 */ /* 0x002fec0003800000 */
.L_x_335:
        /* <DEDUP_REMOVED lines=9> */
.L_x_336:
        /* <DEDUP_REMOVED lines=9> */
.L_x_337:
        /* <DEDUP_REMOVED lines=9> */
.L_x_338:
        /* <DEDUP_REMOVED lines=9> */
.L_x_339:
        /* <DEDUP_REMOVED lines=9> */
.L_x_340:
        /* <DEDUP_REMOVED lines=9> */
.L_x_341:
        /* <DEDUP_REMOVED lines=9> */
.L_x_342:
        /* <DEDUP_REMOVED lines=9> */
.L_x_343:
        /* <DEDUP_REMOVED lines=9> */
.L_x_344:
        /* <DEDUP_REMOVED lines=9> */
.L_x_345:
        /* <DEDUP_REMOVED lines=9> */
.L_x_346:
        /* <DEDUP_REMOVED lines=9> */
.L_x_347:
        /* <DEDUP_REMOVED lines=9> */
.L_x_348:
[----:B------:R-:W1:Y:S01]  /*bb50*/  SYNCS.PHASECHK.TRANS64.TRYWAIT P0, [R6+URZ], R5 ;  /* 0x00000005060075a7 */ /* 0x000e62000800017f */
[----:B------:R-:W-:-:S05]  /*bb60*/  VIADD R0, R0, 0x1 ;  /* 0x0000000100007836 */ /* 0x000fca0000000000 */
[----:B------:R-:W-:-:S04]  /*bb70*/  ISETP.NE.AND P1, PT, R0, 0x12, PT ;  /* 0x000000120000780c */ /* 0x000fc80003f25270 */
[----:B------:R-:W-:Y:S02]  /*bb80*/  SEL R2, RZ, 0x1, P1 ;  /* 0x00000001ff027807 */ /* 0x000fe40000800000 */
[----:B------:R-:W-:Y:S02]  /*bb90*/  SEL R0, R0, RZ, P1 ;  /* 0x000000ff00007207 */ /* 0x000fe40000800000 */
[----:B------:R-:W-:Y:S01]  /*bba0*/  LOP3.LUT R2, R7, R2, RZ, 0x3c, !PT ;  /* 0x0000000207027212 */ /* 0x000fe200078e3cff */
[----:B-1----:R-:W-:Y:S06]  /*bbb0*/  @!P0 BRA `(.L_x_324) ;  /* 0x0000000400e08947 */ /* 0x002fec0003800000 */
.L_x_349:
[----:B------:R-:W-:Y:S01]  /*bbc0*/  IMAD R3, R0, 0x8, R3 ;  /* 0x0000000800037824 */ /* 0x000fe200078e0203 */
[----:B------:R-:W-:-:S07]  /*bbd0*/  SHF.L.U32 R0, R2, 0x1f, RZ ;  /* 0x0000001f02007819 */ /* 0x000fce00000006ff */
.L_x_325:
[----:B--2---:R2:W3:Y:S02]  /*bbe0*/  SYNCS.PHASECHK.TRANS64.TRYWAIT P0, [R3+URZ], R0 ;  /* 0x00000000030075a7 */ /* 0x0044e4000800017f */
[----:B---3--:R-:W-:Y:S05]  /*bbf0*/  @!P0 NANOSLEEP.SYNCS 0x989680 ;  /* 0x009896800000895d */ /* 0x008fea0003900000 */
[----:B------:R-:W3:Y:S02]  /*bc00*/  @!P0 SYNCS.PHASECHK.TRANS64 P0, [R3+URZ], R0 ;  /* 0x00000000030085a7 */ /* 0x000ee4000800007f */
[----:B---3--:R-:W-:Y:S05]  /*bc10*/  @!P0 BRA `(.L_x_325) ;  /* 0xfffffffc00f08947 */ /* 0x008fea000383ffff */
.L_x_306:
[----:B------:R-:W-:Y:S05]  /*bc20*/  BSYNC B0 ;  /* 0x0000000000007941 */ /* 0x000fea0003800000 */
.L_x_305:
[----:B------:R-:W-:Y:S05]  /*bc30*/  EXIT ;  /* 0x000000000000794d */ /* 0x000fea0003800000 */
.L_x_18:
[----:B---3--:R3:W4:Y:S02]  /*bc40*/  SYNCS.PHASECHK.TRANS64.TRYWAIT P1, [R3+URZ], R0 ;  /* 0x00000000030075a7 */ /* 0x008724000802017f */
[----:B----4-:R-:W-:Y:S05]  /*bc50*/  @!P1 NANOSLEEP.SYNCS 0x989680 ;  /* 0x009896800000995d */ /* 0x010fea0003900000 */
[----:B------:R-:W4:Y:S02]  /*bc60*/  @!P1 SYNCS.PHASECHK.TRANS64 P1, [R3+URZ], R0 ;  /* 0x00000000030095a7 */ /* 0x000f24000802007f */
[----:B----4-:R-:W-:Y:S05]  /*bc70*/  @!P1 BRA `(.L_x_18) ;  /* 0xfffffffc00f09947 */ /* 0x010fea000383ffff */
[----:B------:R-:W-:Y:S05]  /*bc80*/  BRA `(.L_x_17) ;  /* 0xffffff5400dc7947 */ /* 0x000fea000383ffff */
.L_x_23:
[----:B-1----:R-:W-:-:S04]  /*bc90*/  IMAD.U32 R4, RZ, RZ, UR4 ;  /* 0x00000004ff047e24 */ /* 0x002fc8000f8e00ff */
[----:B------:R1:W2:Y:S03]  /*bca0*/  SYNCS.PHASECHK.TRANS64.TRYWAIT P1, [R4+URZ], R3 ;  /* 0x00000003040075a7 */ /* 0x0002a6000802017f */
[----:B--2---:R-:W-:Y:S05]  /*bcb0*/  @!P1 NANOSLEEP.SYNCS 0x989680 ;  /* 0x009896800000995d */ /* 0x004fea0003900000 */
[----:B------:R-:W2:Y:S02]  /*bcc0*/  @!P1 SYNCS.PHASECHK.TRANS64 P1, [R4+URZ], R3 ;  /* 0x00000003040095a7 */ /* 0x000ea4000802007f */
[----:B--2---:R-:W-:Y:S05]  /*bcd0*/  @!P1 BRA `(.L_x_23) ;  /* 0xfffffffc00ec9947 */ /* 0x004fea000383ffff */
[----:B------:R-:W-:Y:S05]  /*bce0*/  BRA `(.L_x_22) ;  /* 0xffffff5800607947 */ /* 0x000fea000383ffff */
.L_x_292:
[----:B------:R-:W-:Y:S01]  /*bcf0*/  BSSY B1, `(.L_x_326) ;  /* 0x0000006000017945 */ /* 0x000fe20003800000 */
[----:B------:R-:W-:-:S07]  /*bd00*/  IMAD.MOV.U32 R15, RZ, RZ, -0x1 ;  /* 0xffffffffff0f7424 */ /* 0x000fce00078e00ff */
[----:B------:R-:W-:Y:S05]  /*bd10*/  WARPSYNC.COLLECTIVE R15, `(.L_x_327) ;  /* 0x000000000f0c7348 */ /* 0x000fea0003c00000 */
[----:B------:R-:W-:Y:S02]  /*bd20*/  ELECT P6, UR62, PT ;  /* 0x00000000003e782f */ /* 0x000fe400038c0000 */
[----:B------:R-:W-:Y:S01]  /*bd30*/  MOV R14, UR62 ;  /* 0x0000003e000e7c02 */ /* 0x000fe20008000f00 */
[----:B------:R-:W-:Y:S10]  /*bd40*/  ENDCOLLECTIVE ;  /* 0x000000000000791b */ /* 0x000ff40003800000 */
.L_x_327:
[----:B------:R-:W-:Y:S05]  /*bd50*/  BSYNC B1 ;  /* 0x0000000000017941 */ /* 0x000fea0003800000 */
.L_x_326:
[----:B------:R-:W-:Y:S05]  /*bd60*/  BRA `(.L_x_328) ;  /* 0xffffffe800507947 */ /* 0x000fea000383ffff */
.L_x_295:
[----:B0-----:R0:W1:Y:S02]  /*bd70*/  SYNCS.PHASECHK.TRANS64.TRYWAIT P1, [R14+URZ+0x90], R7 ;  /* 0x000090070e0075a7 */ /* 0x001064000802017f */
[----:B-1----:R-:W-:Y:S05]  /*bd80*/  @!P1 NANOSLEEP.SYNCS 0x989680 ;  /* 0x009896800000995d */ /* 0x002fea0003900000 */
[----:B------:R-:W1:Y:S02]  /*bd90*/  @!P1 SYNCS.PHASECHK.TRANS64 P1, [R14+URZ+0x90], R7 ;  /* 0x000090070e0095a7 */ /* 0x000e64000802007f */
[----:B-1----:R-:W-:Y:S05]  /*bda0*/  @!P1 BRA `(.L_x_295) ;  /* 0xfffffffc00f09947 */ /* 0x002fea000383ffff */
[----:B------:R-:W-:Y:S05]  /*bdb0*/  BRA `(.L_x_329) ;  /* 0xffffffe800847947 */ /* 0x000fea000383ffff */
.L_x_304:
[----:B------:R-:W-:Y:S01]  /*bdc0*/  BSSY B0, `(.L_x_330) ;  /* 0x0000006000007945 */ /* 0x000fe20003800000 */
[----:B------:R-:W-:-:S07]  /*bdd0*/  IMAD.MOV.U32 R15, RZ, RZ, -0x1 ;  /* 0xffffffffff0f7424 */ /* 0x000fce00078e00ff */
[----:B------:R-:W-:Y:S05]  /*bde0*/  WARPSYNC.COLLECTIVE R15, `(.L_x_331) ;  /* 0x000000000f0c7348 */ /* 0x000fea0003c00000 */
[----:B------:R-:W-:Y:S02]  /*bdf0*/  ELECT P6, UR62, PT ;  /* 0x00000000003e782f */ /* 0x000fe400038c0000 */
[----:B------:R-:W-:Y:S01]  /*be00*/  MOV R14, UR62 ;  /* 0x0000003e000e7c02 */ /* 0x000fe20008000f00 */
[----:B------:R-:W-:Y:S10]  /*be10*/  ENDCOLLECTIVE ;  /* 0x000000000000791b */ /* 0x000ff40003800000 */
.L_x_331:
[----:B------:R-:W-:Y:S05]  /*be20*/  BSYNC B0 ;  /* 0x0000000000007941 */ /* 0x000fea0003800000 */
.L_x_330:
[----:B------:R-:W-:Y:S05]  /*be30*/  BRA `(.L_x_332) ;  /* 0xfffffff000d47947 */ /* 0x000fea000383ffff */
.L_x_308:
[----:B0-----:R0:W1:Y:S02]  /*be40*/  SYNCS.PHASECHK.TRANS64.TRYWAIT P0, [R7+URZ], R2 ;  /* 0x00000002070075a7 */ /* 0x001064000800017f */
[----:B-1----:R-:W-:Y:S05]  /*be50*/  @!P0 NANOSLEEP.SYNCS 0x989680 ;  /* 0x009896800000895d */ /* 0x002fea0003900000 */
[----:B------:R-:W1:Y:S02]  /*be60*/  @!P0 SYNCS.PHASECHK.TRANS64 P0, [R7+URZ], R2 ;  /* 0x00000002070085a7 */ /* 0x000e64000800007f */
[----:B-1----:R-:W-:Y:S05]  /*be70*/  @!P0 BRA `(.L_x_308) ;  /* 0xfffffffc00f08947 */ /* 0x002fea000383ffff */
[----:B------:R-:W-:Y:S05]  /*be80*/  BRA `(.L_x_333) ;  /* 0xfffffff400147947 */ /* 0x000fea000383ffff */
.L_x_309:
[----:B0-----:R0:W1:Y:S02]  /*be90*/  SYNCS.PHASECHK.TRANS64.TRYWAIT P0, [R9+URZ], R4 ;  /* 0x00000004090075a7 */ /* 0x001064000800017f */
[----:B-1----:R-:W-:Y:S05]  /*bea0*/  @!P0 NANOSLEEP.SYNCS 0x989680 ;  /* 0x009896800000895d */ /* 0x002fea0003900000 */
[----:B------:R-:W1:Y:S02]  /*beb0*/  @!P0 SYNCS.PHASECHK.TRANS64 P0, [R9+URZ], R4 ;  /* 0x00000004090085a7 */ /* 0x000e64000800007f */
[----:B-1----:R-:W-:Y:S05]  /*bec0*/  @!P0 BRA `(.L_x_309) ;  /* 0xfffffffc00f08947 */ /* 0x002fea000383ffff */
[----:B------:R-:W-:Y:S05]  /*bed0*/  BRA `(.L_x_334) ;  /* 0xfffffff400247947 */ /* 0x000fea000383ffff */
.L_x_310:
[----:B0-----:R0:W1:Y:S02]  /*bee0*/  SYNCS.PHASECHK.TRANS64.TRYWAIT P0, [R6+URZ], R5 ;  /* 0x00000005060075a7 */ /* 0x001064000800017f */
[----:B-1----:R-:W-:Y:S05]  /*bef0*/  @!P0 NANOSLEEP.SYNCS 0x989680 ;  /* 0x009896800000895d */ /* 0x002fea0003900000 */
[----:B------:R-:W1:Y:S02]  /*bf00*/  @!P0 SYNCS.PHASECHK.TRANS64 P0, [R6+URZ], R5 ;  /* 0x00000005060085a7 */ /* 0x000e64000800007f */
[----:B-1----:R-:W-:Y:S05]  /*bf10*/  @!P0 BRA `(.L_x_310) ;  /* 0xfffffffc00f08947 */ /* 0x002fea000383ffff */
[----:B------:R-:W-:Y:S05]  /*bf20*/  BRA `(.L_x_335) ;  /* 0xfffffff400347947 */ /* 0x000fea000383ffff */
.L_x_311:
[----:B0-----:R0:W1:Y:S02]  /*bf30*/  SYNCS.PHASECHK.TRANS64.TRYWAIT P0, [R9+URZ], R4 ;  /* 0x00000004090075a7 */ /* 0x001064000800017f */
[----:B-1----:R-:W-:Y:S05]  /*bf40*/  @!P0 NANOSLEEP.SYNCS 0x989680 ;  /* 0x009896800000895d */ /* 0x002fea0003900000 */
[----:B------:R-:W1:Y:S02]  /*bf50*/  @!P0 SYNCS.PHASECHK.TRANS64 P0, [R9+URZ], R4 ;  /* 0x00000004090085a7 */ /* 0x000e64000800007f */
[----:B-1----:R-:W-:Y:S05]  /*bf60*/  @!P0 BRA `(.L_x_311) ;  /* 0xfffffffc00f08947 */ /* 0x002fea000383ffff */
[----:B------:R-:W-:Y:S05]  /*bf70*/  BRA `(.L_x_336) ;  /* 0xfffffff400447947 */ /* 0x000fea000383ffff */
.L_x_312:
[----:B0-----:R0:W1:Y:S02]  /*bf80*/  SYNCS.PHASECHK.TRANS64.TRYWAIT P0, [R6+URZ], R5 ;  /* 0x00000005060075a7 */ /* 0x001064000800017f */
[----:B-1----:R-:W-:Y:S05]  /*bf90*/  @!P0 NANOSLEEP.SYNCS 0x989680 ;  /* 0x009896800000895d */ /* 0x002fea0003900000 */
[----:B------:R-:W1:Y:S02]  /*bfa0*/  @!P0 SYNCS.PHASECHK.TRANS64 P0, [R6+URZ], R5 ;  /* 0x00000005060085a7 */ /* 0x000e64000800007f */
[----:B-1----:R-:W-:Y:S05]  /*bfb0*/  @!P0 BRA `(.L_x_312) ;  /* 0xfffffffc00f08947 */ /* 0x002fea000383ffff */
[----:B------:R-:W-:Y:S05]  /*bfc0*/  BRA `(.L_x_337) ;  /* 0xfffffff400547947 */ /* 0x000fea000383ffff */
.L_x_313:
[----:B0-----:R0:W1:Y:S02]  /*bfd0*/  SYNCS.PHASECHK.TRANS64.TRYWAIT P0, [R9+URZ], R4 ;  /* 0x00000004090075a7 */ /* 0x001064000800017f */
[----:B-1----:R-:W-:Y:S05]  /*bfe0*/  @!P0 NANOSLEEP.SYNCS 0x989680 ;  /* 0x009896800000895d */ /* 0x002fea0003900000 */
[----:B------:R-:W1:Y:S02]  /*bff0*/  @!P0 SYNCS.PHASECHK.TRANS64 P0, [R9+URZ], R4 ;  /* 0x00000004090085a7 */ /* 0x000e64000800007f */
[----:B-1----:R-:W-:Y:S05]  /*c000*/  @!P0 BRA `(.L_x_313) ;  /* 0xfffffffc00f08947 */ /* 0x002fea000383ffff */
[----:B------:R-:W-:Y:S05]  /*c010*/  BRA `(.L_x_338) ;  /* 0xfffffff400647947 */ /* 0x000fea000383ffff */
.L_x_314:
[----:B0-----:R0:W1:Y:S02]  /*c020*/  SYNCS.PHASECHK.TRANS64.TRYWAIT P0, [R6+URZ], R5 ;  /* 0x00000005060075a7 */ /* 0x001064000800017f */
[----:B-1----:R-:W-:Y:S05]  /*c030*/  @!P0 NANOSLEEP.SYNCS 0x989680 ;  /* 0x009896800000895d */ /* 0x002fea0003900000 */
[----:B------:R-:W1:Y:S02]  /*c040*/  @!P0 SYNCS.PHASECHK.TRANS64 P0, [R6+URZ], R5 ;  /* 0x00000005060085a7 */ /* 0x000e64000800007f */
[----:B-1----:R-:W-:Y:S05]  /*c050*/  @!P0 BRA `(.L_x_314) ;  /* 0xfffffffc00f08947 */ /* 0x002fea000383ffff */
[----:B------:R-:W-:Y:S05]  /*c060*/  BRA `(.L_x_339) ;  /* 0xfffffff400747947 */ /* 0x000fea000383ffff */
.L_x_315:
[----:B0-----:R0:W1:Y:S02]  /*c070*/  SYNCS.PHASECHK.TRANS64.TRYWAIT P0, [R9+URZ], R4 ;  /* 0x00000004090075a7 */ /* 0x001064000800017f */
[----:B-1----:R-:W-:Y:S05]  /*c080*/  @!P0 NANOSLEEP.SYNCS 0x989680 ;  /* 0x009896800000895d */ /* 0x002fea0003900000 */
[----:B------:R-:W1:Y:S02]  /*c090*/  @!P0 SYNCS.PHASECHK.TRANS64 P0, [R9+URZ], R4 ;  /* 0x00000004090085a7 */ /* 0x000e64000800007f */
[----:B-1----:R-:W-:Y:S05]  /*c0a0*/  @!P0 BRA `(.L_x_315) ;  /* 0xfffffffc00f08947 */ /* 0x002fea000383ffff */
[----:B------:R-:W-:Y:S05]  /*c0b0*/  BRA `(.L_x_340) ;  /* 0xfffffff400847947 */ /* 0x000fea000383ffff */
.L_x_316:
[----:B0-----:R0:W1:Y:S02]  /*c0c0*/  SYNCS.PHASECHK.TRANS64.TRYWAIT P0, [R6+URZ], R5 ;  /* 0x00000005060075a7 */ /* 0x001064000800017f */
[----:B-1----:R-:W-:Y:S05]  /*c0d0*/  @!P0 NANOSLEEP.SYNCS 0x989680 ;  /* 0x009896800000895d */ /* 0x002fea0003900000 */
[----:B------:R-:W1:Y:S02]  /*c0e0*/  @!P0 SYNCS.PHASECHK.TRANS64 P0, [R6+URZ], R5 ;  /* 0x00000005060085a7 */ /* 0x000e64000800007f */
[----:B-1----:R-:W-:Y:S05]  /*c0f0*/  @!P0 BRA `(.L_x_316) ;  /* 0xfffffffc00f08947 */ /* 0x002fea000383ffff */
[----:B------:R-:W-:Y:S05]  /*c100*/  BRA `(.L_x_341) ;  /* 0xfffffff400947947 */ /* 0x000fea000383ffff */
.L_x_317:
[----:B0-----:R0:W1:Y:S02]  /*c110*/  SYNCS.PHASECHK.TRANS64.TRYWAIT P0, [R9+URZ], R4 ;  /* 0x00000004090075a7 */ /* 0x001064000800017f */
[----:B-1----:R-:W-:Y:S05]  /*c120*/  @!P0 NANOSLEEP.SYNCS 0x989680 ;  /* 0x009896800000895d */ /* 0x002fea0003900000 */
[----:B------:R-:W1:Y:S02]  /*c130*/  @!P0 SYNCS.PHASECHK.TRANS64 P0, [R9+URZ], R4 ;  /* 0x00000004090085a7 */ /* 0x000e64000800007f */
[----:B-1----:R-:W-:Y:S05]  /*c140*/  @!P0 BRA `(.L_x_317) ;  /* 0xfffffffc00f08947 */ /* 0x002fea000383ffff */
[----:B------:R-:W-:Y:S05]  /*c150*/  BRA `(.L_x_342) ;  /* 0xfffffff400a47947 */ /* 0x000fea000383ffff */
.L_x_318:
[----:B0-----:R0:W1:Y:S02]  /*c160*/  SYNCS.PHASECHK.TRANS64.TRYWAIT P0, [R6+URZ], R5 ;  /* 0x00000005060075a7 */ /* 0x001064000800017f */
[----:B-1----:R-:W-:Y:S05]  /*c170*/  @!P0 NANOSLEEP.SYNCS 0x989680 ;  /* 0x009896800000895d */ /* 0x002fea0003900000 */
[----:B------:R-:W1:Y:S02]  /*c180*/  @!P0 SYNCS.PHASECHK.TRANS64 P0, [R6+URZ], R5 ;  /* 0x00000005060085a7 */ /* 0x000e64000800007f */
[----:B-1----:R-:W-:Y:S05]  /*c190*/  @!P0 BRA `(.L_x_318) ;  /* 0xfffffffc00f08947 */ /* 0x002fea000383ffff */
[----:B------:R-:W-:Y:S05]  /*c1a0*/  BRA `(.L_x_343) ;  /* 0xfffffff400b47947 */ /* 0x000fea000383ffff */
.L_x_319:
[----:B0-----:R0:W1:Y:S02]  /*c1b0*/  SYNCS.PHASECHK.TRANS64.TRYWAIT P0, [R9+URZ], R4 ;  /* 0x00000004090075a7 */ /* 0x001064000800017f */
[----:B-1----:R-:W-:Y:S05]  /*c1c0*/  @!P0 NANOSLEEP.SYNCS 0x989680 ;  /* 0x009896800000895d */ /* 0x002fea0003900000 */
[----:B------:R-:W1:Y:S02]  /*c1d0*/  @!P0 SYNCS.PHASECHK.TRANS64 P0, [R9+URZ], R4 ;  /* 0x00000004090085a7 */ /* 0x000e64000800007f */
[----:B-1----:R-:W-:Y:S05]  /*c1e0*/  @!P0 BRA `(.L_x_319) ;  /* 0xfffffffc00f08947 */ /* 0x002fea000383ffff */
[----:B------:R-:W-:Y:S05]  /*c1f0*/  BRA `(.L_x_344) ;  /* 0xfffffff400c47947 */ /* 0x000fea000383ffff */
.L_x_320:
[----:B0-----:R0:W1:Y:S02]  /*c200*/  SYNCS.PHASECHK.TRANS64.TRYWAIT P0, [R6+URZ], R5 ;  /* 0x00000005060075a7 */ /* 0x001064000800017f */
[----:B-1----:R-:W-:Y:S05]  /*c210*/  @!P0 NANOSLEEP.SYNCS 0x989680 ;  /* 0x009896800000895d */ /* 0x002fea0003900000 */
[----:B------:R-:W1:Y:S02]  /*c220*/  @!P0 SYNCS.PHASECHK.TRANS64 P0, [R6+URZ], R5 ;  /* 0x00000005060085a7 */ /* 0x000e64000800007f */
[----:B-1----:R-:W-:Y:S05]  /*c230*/  @!P0 BRA `(.L_x_320) ;  /* 0xfffffffc00f08947 */ /* 0x002fea000383ffff */
[----:B------:R-:W-:Y:S05]  /*c240*/  BRA `(.L_x_345) ;  /* 0xfffffff400d47947 */ /* 0x000fea000383ffff */
.L_x_321:
[----:B0-----:R0:W1:Y:S02]  /*c250*/  SYNCS.PHASECHK.TRANS64.TRYWAIT P0, [R9+URZ], R4 ;  /* 0x00000004090075a7 */ /* 0x001064000800017f */
[----:B-1----:R-:W-:Y:S05]  /*c260*/  @!P0 NANOSLEEP.SYNCS 0x989680 ;  /* 0x009896800000895d */ /* 0x002fea0003900000 */
[----:B------:R-:W1:Y:S02]  /*c270*/  @!P0 SYNCS.PHASECHK.TRANS64 P0, [R9+URZ], R4 ;  /* 0x00000004090085a7 */ /* 0x000e64000800007f */
[----:B-1----:R-:W-:Y:S05]  /*c280*/  @!P0 BRA `(.L_x_321) ;  /* 0xfffffffc00f08947 */ /* 0x002fea000383ffff */
[----:B------:R-:W-:Y:S05]  /*c290*/  BRA `(.L_x_346) ;  /* 0xfffffff400e47947 */ /* 0x000fea000383ffff */
.L_x_322:
[----:B0-----:R0:W1:Y:S02]  /*c2a0*/  SYNCS.PHASECHK.TRANS64.TRYWAIT P0, [R6+URZ], R5 ;  /* 0x00000005060075a7 */ /* 0x001064000800017f */
[----:B-1----:R-:W-:Y:S05]  /*c2b0*/  @!P0 NANOSLEEP.SYNCS 0x989680 ;  /* 0x009896800000895d */ /* 0x002fea0003900000 */
[----:B------:R-:W1:Y:S02]  /*c2c0*/  @!P0 SYNCS.PHASECHK.TRANS64 P0, [R6+URZ], R5 ;  /* 0x00000005060085a7 */ /* 0x000e64000800007f */
[----:B-1----:R-:W-:Y:S05]  /*c2d0*/  @!P0 BRA `(.L_x_322) ;  /* 0xfffffffc00f08947 */ /* 0x002fea000383ffff */
[----:B------:R-:W-:Y:S05]  /*c2e0*/  BRA `(.L_x_347) ;  /* 0xfffffff400f47947 */ /* 0x000fea000383ffff */
.L_x_323:
[----:B0-----:R0:W1:Y:S02]  /*c2f0*/  SYNCS.PHASECHK.TRANS64.TRYWAIT P0, [R9+URZ], R4 ;  /* 0x00000004090075a7 */ /* 0x001064000800017f */
[----:B-1----:R-:W-:Y:S05]  /*c300*/  @!P0 NANOSLEEP.SYNCS 0x989680 ;  /* 0x009896800000895d */ /* 0x002fea0003900000 */
[----:B------:R-:W1:Y:S02]  /*c310*/  @!P0 SYNCS.PHASECHK.TRANS64 P0, [R9+URZ], R4 ;  /* 0x00000004090085a7 */ /* 0x000e64000800007f */
[----:B-1----:R-:W-:Y:S05]  /*c320*/  @!P0 BRA `(.L_x_323) ;  /* 0xfffffffc00f08947 */ /* 0x002fea000383ffff */
[----:B------:R-:W-:Y:S05]  /*c330*/  BRA `(.L_x_348) ;  /* 0xfffffff800047947 */ /* 0x000fea000383ffff */
.L_x_324:
[----:B-1----:R1:W2:Y:S02]  /*c340*/  SYNCS.PHASECHK.TRANS64.TRYWAIT P0, [R6+URZ], R5 ;  /* 0x00000005060075a7 */ /* 0x0022a4000800017f */
[----:B--2---:R-:W-:Y:S05]  /*c350*/  @!P0 NANOSLEEP.SYNCS 0x989680 ;  /* 0x009896800000895d */ /* 0x004fea0003900000 */
[----:B------:R-:W2:Y:S02]  /*c360*/  @!P0 SYNCS.PHASECHK.TRANS64 P0, [R6+URZ], R5 ;  /* 0x00000005060085a7 */ /* 0x000ea4000800007f */
[----:B--2---:R-:W-:Y:S05]  /*c370*/  @!P0 BRA `(.L_x_324) ;  /* 0xfffffffc00f08947 */ /* 0x004fea000383ffff */
[----:B------:R-:W-:Y:S05]  /*c380*/  BRA `(.L_x_349) ;  /* 0xfffffff8000c7947 */ /* 0x000fea000383ffff */
.L_x_350:
[----:B------:R-:W-:-:S00]  /*c390*/  BRA `(.L_x_350) ;  /* 0xfffffffc00fc7947 */ /* 0x000fc0000383ffff */
[----:B------:R-:W-:-:S00]  /*c3a0*/  NOP ;  /* 0x0000000000007918 */ /* 0x000fc00000000000 */
        /* <DEDUP_REMOVED lines=13> */
.L_x_351:


//--------------------- .nv.global.init           --------------------------
	.section	.nv.global.init,"aw",@progbits
.nv.global.init:
	.type		$str$22,@object
	.size		$str$22,($str$23 - $str$22)
$str$22:
        /*0000*/ 	.byte	0x6b, 0x5f, 0x74, 0x69, 0x6c, 0x65, 0x5f, 0x63, 0x6f, 0x75, 0x6e, 0x74, 0x20, 0x3e, 0x3d, 0x20
        /*0010*/ 	.byte	0x31, 0x00
	.type		$str$23,@object
	.size		$str$23,(__unnamed_1 - $str$23)
$str$23:
        /*0012*/ 	.byte	0x2f, 0x74, 0x6d, 0x70, 0x2f, 0x63, 0x75, 0x74, 0x6c, 0x61, 0x73, 0x73, 0x5f, 0x73, 0x77, 0x65
        /*0022*/ 	.byte	0x65, 0x70, 0x5f, 0x73, 0x72, 0x63, 0x2f, 0x69, 0x6e, 0x63, 0x6c, 0x75, 0x64, 0x65, 0x2f, 0x63
        /*0032*/ 	.byte	0x75, 0x74, 0x6c, 0x61, 0x73, 0x73, 0x2f, 0x67, 0x65, 0x6d, 0x6d, 0x2f, 0x63, 0x6f, 0x6c, 0x6c
        /*0042*/ 	.byte	0x65, 0x63, 0x74, 0x69, 0x76, 0x65, 0x2f, 0x73, 0x6d, 0x39, 0x30, 0x5f, 0x6d, 0x6d, 0x61, 0x5f
        /*0052*/ 	.byte	0x74, 0x6d, 0x61, 0x5f, 0x67, 0x6d, 0x6d, 0x61, 0x5f, 0x73, 0x73, 0x5f, 0x77, 0x61, 0x72, 0x70
        /*0062*/ 	.byte	0x73, 0x70, 0x65, 0x63, 0x69, 0x61, 0x6c, 0x69, 0x7a, 0x65, 0x64, 0x2e, 0x68, 0x70, 0x70, 0x00
	.type		__unnamed_1,@object
	.size		__unnamed_1,(.L_0 - __unnamed_1)
__unnamed_1:
        /*0072*/ 	.byte	0x76, 0x6f, 0x69, 0x64, 0x20, 0x63, 0x75, 0x74, 0x6c, 0x61, 0x73, 0x73, 0x3a, 0x3a, 0x67, 0x65
        /* <DEDUP_REMOVED lines=180> */
        /*0bc2*/ 	.byte	0x6e, 0x74, 0x69, 0x74, 0x79, 0x5d, 0x00
.L_0:


//--------------------- .nv.shared._ZN7cutlass13device_kernelINS_4gemm6kernel13GemmUniversalIN4cute5tupleIJiiiiEEENS1_10collective13CollectiveMmaINS1_34MainloopSm90TmaGmmaWarpSpecializedILi18ENS5_IJNS4_1CILi1EEESB_SB_EEENS1_35KernelTmaWarpSpecializedCooperativeEEENS5_IJNSA_ILi128EEENSA_ILi256EEENSA_ILi16EEEEEENS_10bfloat16_tENS5_IJlSB_lEEESJ_SK_NS4_8TiledMMAINS4_8MMA_AtomIJNS4_4SM904GMMA28MMA_64x256x16_F32BF16BF16_SSILNSO_5MajorE0ELSQ_0ELNSO_7ScaleInE1ELSR_1EEEEEENS4_6LayoutINS5_IJNSA_ILi2EEESB_SB_EEENS5_IJSB_NSA_ILi0EEESX_EEEEENS5_IJNS4_10UnderscoreES10_S10_EEEEENS4_13SM90_TMA_LOADENS4_14ComposedLayoutINS4_7SwizzleILi1ELi4ELi3EEENS4_18smem_ptr_flag_bitsILi16EEENSU_INS5_IJNSA_ILi8EEESH_EEENS5_IJSH_SB_EEEEEEEvNS4_8identityES13_S1D_vS1E_EENS_8epilogue10collective6detail29Sm90TmaWarpSpecializedAdapterINS1H_15DefaultEpilogueISJ_SK_SK_NS1G_6thread17LinearCombinationISJ_Li1EffLNS1L_9ScaleType4KindE0ELNS_15FloatRoundStyleE2ESJ_EENS1_15EpilogueDefaultEEEEEvvEEEEvNT_6ParamsE --------------------------
	.section	.nv.shared._ZN7cutlass13device_kernelINS_4gemm6kernel13GemmUniversalIN4cute5tupleIJiiiiEEENS1_10collective13CollectiveMmaINS1_34MainloopSm90TmaGmmaWarpSpecializedILi18ENS5_IJNS4_1CILi1EEESB_SB_EEENS1_35KernelTmaWarpSpecializedCooperativeEEENS5_IJNSA_ILi128EEENSA_ILi256EEENSA_ILi16EEEEEENS_10bfloat16_tENS5_IJlSB_lEEESJ_SK_NS4_8TiledMMAINS4_8MMA_AtomIJNS4_4SM904GMMA28MMA_64x256x16_F32BF16BF16_SSILNSO_5MajorE0ELSQ_0ELNSO_7ScaleInE1ELSR_1EEEEEENS4_6LayoutINS5_IJNSA_ILi2EEESB_SB_EEENS5_IJSB_NSA_ILi0EEESX_EEEEENS5_IJNS4_10UnderscoreES10_S10_EEEEENS4_13SM90_TMA_LOADENS4_14ComposedLayoutINS4_7SwizzleILi1ELi4ELi3EEENS4_18smem_ptr_flag_bitsILi16EEENSU_INS5_IJNSA_ILi8EEESH_EEENS5_IJSH_SB_EEEEEEEvNS4_8identityES13_S1D_vS1E_EENS_8epilogue10collective6detail29Sm90TmaWarpSpecializedAdapterINS1H_15DefaultEpilogueISJ_SK_SK_NS1G_6thread17LinearCombinationISJ_Li1EffLNS1L_9ScaleType4KindE0ELNS_15FloatRoundStyleE2ESJ_EENS1_15EpilogueDefaultEEEEEvvEEEEvNT_6ParamsE,"aw",@nobits
	.sectionflags	@""
	.align	16
	.zero		1024


//--------------------- .nv.shared.reserved.0     --------------------------
	.section	.nv.shared.reserved.0,"aw",@nobits
	.weak		__nv_reservedSMEM_offset_0_alias
	.size		__nv_reservedSMEM_offset_0_alias, 0, 0
	.other		__nv_reservedSMEM_offset_0_alias,@"STO_CUDA_RESERVED_SHARED STV_DEFAULT"
__nv_reservedSMEM_offset_0_alias:
	.zero		0


//--------------------- .nv.global                --------------------------
	.section	.nv.global,"aw",@nobits
.nv.global:
	.type		_ZN40_INTERNAL_e981d29a_4_k_cu_2eba93bb_143694cute1_E,@object
	.size		_ZN40_INTERNAL_e981d29a_4_k_cu_2eba93bb_143694cute1_E,(_ZN40_INTERNAL_e981d29a_4_k_cu_2eba93bb_143694cuda3std3__45__cpo6cbeginE - _ZN40_INTERNAL_e981d29a_4_k_cu_2eba93bb_143694cute1_E)
_ZN40_INTERNAL_e981d29a_4_k_cu_2eba93bb_143694cute1_E:
	.zero		1
	.type		_ZN40_INTERNAL_e981d29a_4_k_cu_2eba93bb_143694cuda3std3__45__cpo6cbeginE,@object
	.size		_ZN40_INTERNAL_e981d29a_4_k_cu_2eba93bb_143694cuda3std3__45__cpo6cbeginE,(_ZN40_INTERNAL_e981d29a_4_k_cu_2eba93bb_143694cuda3std3__48in_placeE - _ZN40_INTERNAL_e981d29a_4_k_cu_2eba93bb_143694cuda3std3__45__cpo6cbeginE)
_ZN40_INTERNAL_e981d29a_4_k_cu_2eba93bb_143694cuda3std3__45__cpo6cbeginE:
	.zero		1
	.type		_ZN40_INTERNAL_e981d29a_4_k_cu_2eba93bb_143694cuda3std3__48in_placeE,@object
	.size		_ZN40_INTERNAL_e981d29a_4_k_cu_2eba93bb_143694cuda3std3__48in_placeE,(_ZN40_INTERNAL_e981d29a_4_k_cu_2eba93bb_143694cuda3std6ranges3__45__cpo9iter_moveE - _ZN40_INTERNAL_e981d29a_4_k_cu_2eba93bb_143694cuda3std3__48in_placeE)
_ZN40_INTERNAL_e981d29a_4_k_cu_2eba93bb_143694cuda3std3__48in_placeE:
	.zero		1
	.type		_ZN40_INTERNAL_e981d29a_4_k_cu_2eba93bb_143694cuda3std6ranges3__45__cpo9iter_moveE,@object
	.size		_ZN40_INTERNAL_e981d29a_4_k_cu_2eba93bb_143694cuda3std6ranges3__45__cpo9iter_moveE,(_ZN40_INTERNAL_e981d29a_4_k_cu_2eba93bb_143694cuda3std3__45__cpo5beginE - _ZN40_INTERNAL_e981d29a_4_k_cu_2eba93bb_143694cuda3std6ranges3__45__cpo9iter_moveE)
_ZN40_INTERNAL_e981d29a_4_k_cu_2eba93bb_143694cuda3std6ranges3__45__cpo9iter_moveE:
	.zero		1
	.type		_ZN40_INTERNAL_e981d29a_4_k_cu_2eba93bb_143694cuda3std3__45__cpo5beginE,@object
	.size		_ZN40_INTERNAL_e981d29a_4_k_cu_2eba93bb_143694cuda3std3__45__cpo5beginE,(_ZN40_INTERNAL_e981d29a_4_k_cu_2eba93bb_143694cuda3std3__442_GLOBAL__N__e981d29a_4_k_cu_2eba93bb_143696ignoreE - _ZN40_INTERNAL_e981d29a_4_k_cu_2eba93bb_143694cuda3std3__45__cpo5beginE)
_ZN40_INTERNAL_e981d29a_4_k_cu_2eba93bb_143694cuda3std3__45__cpo5beginE:
	.zero		1
	.type		_ZN40_INTERNAL_e981d29a_4_k_cu_2eba93bb_143694cuda3std3__442_GLOBAL__N__e981d29a_4_k_cu_2eba93bb_143696ignoreE,@object
	.size		_ZN40_INTERNAL_e981d29a_4_k_cu_2eba93bb_143694cuda3std3__442_GLOBAL__N__e981d29a_4_k_cu_2eba93bb_143696ignoreE,(_ZN40_INTERNAL_e981d29a_4_k_cu_2eba93bb_143694cute7productE - _ZN40_INTERNAL_e981d29a_4_k_cu_2eba93bb_143694cuda3std3__442_GLOBAL__N__e981d29a_4_k_cu_2eba93bb_143696ignoreE)
_ZN40_INTERNAL_e981d29a_4_k_cu_2eba93bb_143694cuda3std3__442_GLOBAL__N__e981d29a_4_k_cu_2eba93bb_143696ignoreE:
	.zero		1
	.type		_ZN40_INTERNAL_e981d29a_4_k_cu_2eba93bb_143694cute7productE,@object
	.size		_ZN40_INTERNAL_e981d29a_4_k_cu_2eba93bb_143694cute7productE,(_ZN40_INTERNAL_e981d29a_4_k_cu_2eba93bb_143694cuda3std3__45__cpo3endE - _ZN40_INTERNAL_e981d29a_4_k_cu_2eba93bb_143694cute7productE)
_ZN40_INTERNAL_e981d29a_4_k_cu_2eba93bb_143694cute7productE:
	.zero		1
	.type		_ZN40_INTERNAL_e981d29a_4_k_cu_2eba93bb_143694cuda3std3__45__cpo3endE,@object
	.size		_ZN40_INTERNAL_e981d29a_4_k_cu_2eba93bb_143694cuda3std3__45__cpo3endE,(_ZN40_INTERNAL_e981d29a_4_k_cu_2eba93bb_143694cuda3std3__419piecewise_constructE - _ZN40_INTERNAL_e981d29a_4_k_cu_2eba93bb_143694cuda3std3__45__cpo3endE)
_ZN40_INTERNAL_e981d29a_4_k_cu_2eba93bb_143694cuda3std3__45__cpo3endE:
	.zero		1
	.type		_ZN40_INTERNAL_e981d29a_4_k_cu_2eba93bb_143694cuda3std3__419piecewise_constructE,@object
	.size		_ZN40_INTERNAL_e981d29a_4_k_cu_2eba93bb_143694cuda3std3__419piecewise_constructE,(_ZN40_INTERNAL_e981d29a_4_k_cu_2eba93bb_143694cuda3std3__45__cpo4cendE - _ZN40_INTERNAL_e981d29a_4_k_cu_2eba93bb_143694cuda3std3__419piecewise_constructE)
_ZN40_INTERNAL_e981d29a_4_k_cu_2eba93bb_143694cuda3std3__419piecewise_constructE:
	.zero		1
	.type		_ZN40_INTERNAL_e981d29a_4_k_cu_2eba93bb_143694cuda3std3__45__cpo4cendE,@object
	.size		_ZN40_INTERNAL_e981d29a_4_k_cu_2eba93bb_143694cuda3std3__45__cpo4cendE,(_ZN40_INTERNAL_e981d29a_4_k_cu_2eba93bb_143694cuda3std6ranges3__45__cpo4swapE - _ZN40_INTERNAL_e981d29a_4_k_cu_2eba93bb_143694cuda3std3__45__cpo4cendE)
_ZN40_INTERNAL_e981d29a_4_k_cu_2eba93bb_143694cuda3std3__45__cpo4cendE:
	.zero		1
	.type		_ZN40_INTERNAL_e981d29a_4_k_cu_2eba93bb_143694cuda3std6ranges3__45__cpo4swapE,@object
	.size		_ZN40_INTERNAL_e981d29a_4_k_cu_2eba93bb_143694cuda3std6ranges3__45__cpo4swapE,(.L_8 - _ZN40_INTERNAL_e981d29a_4_k_cu_2eba93bb_143694cuda3std6ranges3__45__cpo4swapE)
_ZN40_INTERNAL_e981d29a_4_k_cu_2eba93bb_143694cuda3std6ranges3__45__cpo4swapE:
	.zero		1
.L_8:


//--------------------- .nv.constant0._ZN7cutlass13device_kernelINS_4gemm6kernel13GemmUniversalIN4cute5tupleIJiiiiEEENS1_10collective13CollectiveMmaINS1_34MainloopSm90TmaGmmaWarpSpecializedILi18ENS5_IJNS4_1CILi1EEESB_SB_EEENS1_35KernelTmaWarpSpecializedCooperativeEEENS5_IJNSA_ILi128EEENSA_ILi256EEENSA_ILi16EEEEEENS_10bfloat16_tENS5_IJlSB_lEEESJ_SK_NS4_8TiledMMAINS4_8MMA_AtomIJNS4_4SM904GMMA28MMA_64x256x16_F32BF16BF16_SSILNSO_5MajorE0ELSQ_0ELNSO_7ScaleInE1ELSR_1EEEEEENS4_6LayoutINS5_IJNSA_ILi2EEESB_SB_EEENS5_IJSB_NSA_ILi0EEESX_EEEEENS5_IJNS4_10UnderscoreES10_S10_EEEEENS4_13SM90_TMA_LOADENS4_14ComposedLayoutINS4_7SwizzleILi1ELi4ELi3EEENS4_18smem_ptr_flag_bitsILi16EEENSU_INS5_IJNSA_ILi8EEESH_EEENS5_IJSH_SB_EEEEEEEvNS4_8identityES13_S1D_vS1E_EENS_8epilogue10collective6detail29Sm90TmaWarpSpecializedAdapterINS1H_15DefaultEpilogueISJ_SK_SK_NS1G_6thread17LinearCombinationISJ_Li1EffLNS1L_9ScaleType4KindE0ELNS_15FloatRoundStyleE2ESJ_EENS1_15EpilogueDefaultEEEEEvvEEEEvNT_6ParamsE --------------------------
	.section	.nv.constant0._ZN7cutlass13device_kernelINS_4gemm6kernel13GemmUniversalIN4cute5tupleIJiiiiEEENS1_10collective13CollectiveMmaINS1_34MainloopSm90TmaGmmaWarpSpecializedILi18ENS5_IJNS4_1CILi1EEESB_SB_EEENS1_35KernelTmaWarpSpecializedCooperativeEEENS5_IJNSA_ILi128EEENSA_ILi256EEENSA_ILi16EEEEEENS_10bfloat16_tENS5_IJlSB_lEEESJ_SK_NS4_8TiledMMAINS4_8MMA_AtomIJNS4_4SM904GMMA28MMA_64x256x16_F32BF16BF16_SSILNSO_5MajorE0ELSQ_0ELNSO_7ScaleInE1ELSR_1EEEEEENS4_6LayoutINS5_IJNSA_ILi2EEESB_SB_EEENS5_IJSB_NSA_ILi0EEESX_EEEEENS5_IJNS4_10UnderscoreES10_S10_EEEEENS4_13SM90_TMA_LOADENS4_14ComposedLayoutINS4_7SwizzleILi1ELi4ELi3EEENS4_18smem_ptr_flag_bitsILi16EEENSU_INS5_IJNSA_ILi8EEESH_EEENS5_IJSH_SB_EEEEEEEvNS4_8identityES13_S1D_vS1E_EENS_8epilogue10collective6detail29Sm90TmaWarpSpecializedAdapterINS1H_15DefaultEpilogueISJ_SK_SK_NS1G_6thread17LinearCombinationISJ_Li1EffLNS1L_9ScaleType4KindE0ELNS_15FloatRoundStyleE2ESJ_EENS1_15EpilogueDefaultEEEEEvvEEEEvNT_6ParamsE,"a",@progbits
	.sectionflags	@""
	.align	4
.nv.constant0._ZN7cutlass13device_kernelINS_4gemm6kernel13GemmUniversalIN4cute5tupleIJiiiiEEENS1_10collective13CollectiveMmaINS1_34MainloopSm90TmaGmmaWarpSpecializedILi18ENS5_IJNS4_1CILi1EEESB_SB_EEENS1_35KernelTmaWarpSpecializedCooperativeEEENS5_IJNSA_ILi128EEENSA_ILi256EEENSA_ILi16EEEEEENS_10bfloat16_tENS5_IJlSB_lEEESJ_SK_NS4_8TiledMMAINS4_8MMA_AtomIJNS4_4SM904GMMA28MMA_64x256x16_F32BF16BF16_SSILNSO_5MajorE0ELSQ_0ELNSO_7ScaleInE1ELSR_1EEEEEENS4_6LayoutINS5_IJNSA_ILi2EEESB_SB_EEENS5_IJSB_NSA_ILi0EEESX_EEEEENS5_IJNS4_10UnderscoreES10_S10_EEEEENS4_13SM90_TMA_LOADENS4_14ComposedLayoutINS4_7SwizzleILi1ELi4ELi3EEENS4_18smem_ptr_flag_bitsILi16EEENSU_INS5_IJNSA_ILi8EEESH_EEENS5_IJSH_SB_EEEEEEEvNS4_8identityES13_S1D_vS1E_EENS_8epilogue10collective6detail29Sm90TmaWarpSpecializedAdapterINS1H_15DefaultEpilogueISJ_SK_SK_NS1G_6thread17LinearCombinationISJ_Li1EffLNS1L_9ScaleType4KindE0ELNS_15FloatRoundStyleE2ESJ_EENS1_15EpilogueDefaultEEEEEvvEEEEvNT_6ParamsE:
	.zero		1664


//--------------------- SYMBOLS --------------------------

	.type		.nv.reservedSmem.offset0,@object
	.size		.nv.reservedSmem.offset0,0x4
	.type		__assertfail,@function
